//
// Generated by NVIDIA NVVM Compiler
//
// Compiler Build ID: CL-36424714
// Cuda compilation tools, release 13.0, V13.0.88
// Based on NVVM 20.0.0
//

.version 9.0
.target sm_100
.address_size 64

	// .globl	_Z15accelerate_flow7t_paramP7t_speedPKi

.visible .entry _Z15accelerate_flow7t_paramP7t_speedPKi(
	.param .align 8 .b8 _Z15accelerate_flow7t_paramP7t_speedPKi_param_0[40],
	.param .u64 .ptr .align 1 _Z15accelerate_flow7t_paramP7t_speedPKi_param_1,
	.param .u64 .ptr .align 1 _Z15accelerate_flow7t_paramP7t_speedPKi_param_2
)
{
	.reg .pred 	%p<6>;
	.reg .b32 	%r<11>;
	.reg .b64 	%rd<9>;
	.reg .b64 	%fd<19>;

	ld.param.v2.u32 	{%r2, %r3}, [_Z15accelerate_flow7t_paramP7t_speedPKi_param_0];
	ld.param.f64 	%fd7, [_Z15accelerate_flow7t_paramP7t_speedPKi_param_0+24];
	ld.param.f64 	%fd6, [_Z15accelerate_flow7t_paramP7t_speedPKi_param_0+16];
	ld.param.u64 	%rd2, [_Z15accelerate_flow7t_paramP7t_speedPKi_param_1];
	ld.param.u64 	%rd3, [_Z15accelerate_flow7t_paramP7t_speedPKi_param_2];
	mov.u32 	%r6, %tid.x;
	mov.u32 	%r7, %ctaid.x;
	mov.u32 	%r8, %ntid.x;
	mad.lo.s32 	%r1, %r7, %r8, %r6;
	mul.f64 	%fd9, %fd6, %fd7;
	div.rn.f64 	%fd1, %fd9, 0d4022000000000000;
	div.rn.f64 	%fd2, %fd9, 0d4042000000000000;
	setp.ge.s32 	%p1, %r1, %r3;
	@%p1 bra 	$L__BB0_6;
	cvta.to.global.u64 	%rd4, %rd3;
	cvta.to.global.u64 	%rd5, %rd2;
	mul.lo.s32 	%r9, %r2, %r1;
	mul.wide.s32 	%rd6, %r9, 72;
	add.s64 	%rd1, %rd5, %rd6;
	mul.wide.s32 	%rd7, %r9, 4;
	add.s64 	%rd8, %rd4, %rd7;
	ld.global.u32 	%r10, [%rd8];
	setp.ne.s32 	%p2, %r10, 0;
	@%p2 bra 	$L__BB0_6;
	ld.global.f64 	%fd3, [%rd1+24];
	setp.leu.f64 	%p3, %fd3, %fd1;
	@%p3 bra 	$L__BB0_6;
	ld.global.f64 	%fd4, [%rd1+48];
	setp.leu.f64 	%p4, %fd4, %fd2;
	@%p4 bra 	$L__BB0_6;
	ld.global.f64 	%fd5, [%rd1+56];
	setp.leu.f64 	%p5, %fd5, %fd2;
	@%p5 bra 	$L__BB0_6;
	ld.global.f64 	%fd10, [%rd1+8];
	add.f64 	%fd11, %fd1, %fd10;
	st.global.f64 	[%rd1+8], %fd11;
	ld.global.f64 	%fd12, [%rd1+40];
	add.f64 	%fd13, %fd2, %fd12;
	st.global.f64 	[%rd1+40], %fd13;
	ld.global.f64 	%fd14, [%rd1+64];
	add.f64 	%fd15, %fd2, %fd14;
	st.global.f64 	[%rd1+64], %fd15;
	sub.f64 	%fd16, %fd3, %fd1;
	st.global.f64 	[%rd1+24], %fd16;
	sub.f64 	%fd17, %fd4, %fd2;
	st.global.f64 	[%rd1+48], %fd17;
	sub.f64 	%fd18, %fd5, %fd2;
	st.global.f64 	[%rd1+56], %fd18;
$L__BB0_6:
	ret;

}
	// .globl	_Z9collision7t_paramP7t_speedS1_PKi
.visible .entry _Z9collision7t_paramP7t_speedS1_PKi(
	.param .align 8 .b8 _Z9collision7t_paramP7t_speedS1_PKi_param_0[40],
	.param .u64 .ptr .align 1 _Z9collision7t_paramP7t_speedS1_PKi_param_1,
	.param .u64 .ptr .align 1 _Z9collision7t_paramP7t_speedS1_PKi_param_2,
	.param .u64 .ptr .align 1 _Z9collision7t_paramP7t_speedS1_PKi_param_3
)
{
	.reg .pred 	%p<8>;
	.reg .b32 	%r<41>;
	.reg .b64 	%rd<61>;
	.reg .b64 	%fd<110>;

	ld.param.f64 	%fd3, [_Z9collision7t_paramP7t_speedS1_PKi_param_0+32];
	ld.param.v2.u32 	{%r11, %r12}, [_Z9collision7t_paramP7t_speedS1_PKi_param_0];
	ld.param.u64 	%rd3, [_Z9collision7t_paramP7t_speedS1_PKi_param_1];
	ld.param.u64 	%rd5, [_Z9collision7t_paramP7t_speedS1_PKi_param_3];
	cvta.to.global.u64 	%rd1, %rd3;
	mov.u32 	%r15, %ctaid.y;
	mov.u32 	%r16, %ntid.y;
	mov.u32 	%r17, %tid.y;
	mad.lo.s32 	%r3, %r15, %r16, %r17;
	mov.u32 	%r18, %ctaid.x;
	mov.u32 	%r19, %ntid.x;
	mov.u32 	%r20, %tid.x;
	mad.lo.s32 	%r4, %r18, %r19, %r20;
	mul.lo.s32 	%r5, %r11, %r3;
	add.s32 	%r6, %r5, %r4;
	setp.ge.s32 	%p1, %r3, %r12;
	setp.ge.s32 	%p2, %r4, %r11;
	or.pred  	%p3, %p1, %p2;
	@%p3 bra 	$L__BB1_4;
	ld.param.u64 	%rd59, [_Z9collision7t_paramP7t_speedS1_PKi_param_2];
	cvta.to.global.u64 	%rd6, %rd5;
	cvta.to.global.u64 	%rd7, %rd59;
	mul.wide.s32 	%rd8, %r6, 72;
	add.s64 	%rd2, %rd7, %rd8;
	add.s32 	%r21, %r3, 1;
	rem.u32 	%r7, %r21, %r12;
	add.s32 	%r22, %r4, 1;
	rem.s32 	%r8, %r22, %r11;
	setp.eq.s32 	%p4, %r3, 0;
	selp.b32 	%r23, %r12, %r3, %p4;
	add.s32 	%r9, %r23, -1;
	setp.eq.s32 	%p5, %r4, 0;
	selp.b32 	%r10, %r11, %r4, %p5;
	mul.wide.s32 	%rd9, %r6, 4;
	add.s64 	%rd10, %rd6, %rd9;
	ld.global.u32 	%r24, [%rd10];
	setp.eq.s32 	%p6, %r24, 0;
	@%p6 bra 	$L__BB1_3;
	add.s64 	%rd12, %rd1, %rd8;
	ld.global.f64 	%fd4, [%rd12];
	st.global.f64 	[%rd2], %fd4;
	add.s32 	%r25, %r8, %r5;
	mul.wide.s32 	%rd13, %r25, 72;
	add.s64 	%rd14, %rd1, %rd13;
	ld.global.f64 	%fd5, [%rd14+24];
	st.global.f64 	[%rd2+8], %fd5;
	mul.lo.s32 	%r26, %r7, %r11;
	add.s32 	%r27, %r26, %r4;
	mul.wide.s32 	%rd15, %r27, 72;
	add.s64 	%rd16, %rd1, %rd15;
	ld.global.f64 	%fd6, [%rd16+32];
	st.global.f64 	[%rd2+16], %fd6;
	cvt.s64.s32 	%rd17, %r5;
	cvt.s64.s32 	%rd18, %r10;
	add.s64 	%rd19, %rd18, %rd17;
	mad.lo.s64 	%rd20, %rd19, 72, %rd1;
	ld.global.f64 	%fd7, [%rd20+-64];
	st.global.f64 	[%rd2+24], %fd7;
	mul.lo.s32 	%r28, %r9, %r11;
	add.s32 	%r29, %r28, %r4;
	mul.wide.s32 	%rd21, %r29, 72;
	add.s64 	%rd22, %rd1, %rd21;
	ld.global.f64 	%fd8, [%rd22+16];
	st.global.f64 	[%rd2+32], %fd8;
	add.s32 	%r30, %r26, %r8;
	mul.wide.s32 	%rd23, %r30, 72;
	add.s64 	%rd24, %rd1, %rd23;
	ld.global.f64 	%fd9, [%rd24+56];
	st.global.f64 	[%rd2+40], %fd9;
	cvt.s64.s32 	%rd25, %r26;
	add.s64 	%rd26, %rd25, %rd18;
	mad.lo.s64 	%rd27, %rd26, 72, %rd1;
	ld.global.f64 	%fd10, [%rd27+-8];
	st.global.f64 	[%rd2+48], %fd10;
	cvt.s64.s32 	%rd28, %r28;
	add.s64 	%rd29, %rd28, %rd18;
	mad.lo.s64 	%rd30, %rd29, 72, %rd1;
	ld.global.f64 	%fd11, [%rd30+-32];
	st.global.f64 	[%rd2+56], %fd11;
	add.s32 	%r31, %r8, %r28;
	mul.wide.s32 	%rd31, %r31, 72;
	add.s64 	%rd32, %rd1, %rd31;
	ld.global.f64 	%fd12, [%rd32+48];
	st.global.f64 	[%rd2+64], %fd12;
	bra.uni 	$L__BB1_4;
$L__BB1_3:
	ld.param.u64 	%rd60, [_Z9collision7t_paramP7t_speedS1_PKi_param_2];
	ld.param.u64 	%rd58, [_Z9collision7t_paramP7t_speedS1_PKi_param_1];
	add.s32 	%r32, %r5, %r4;
	cvta.to.global.u64 	%rd33, %rd58;
	mul.wide.s32 	%rd34, %r32, 72;
	add.s64 	%rd35, %rd33, %rd34;
	ld.global.f64 	%fd13, [%rd35];
	cvt.s64.s32 	%rd36, %r5;
	setp.eq.s32 	%p7, %r4, 0;
	selp.b32 	%r33, %r11, %r4, %p7;
	cvt.s64.s32 	%rd37, %r33;
	add.s64 	%rd38, %rd37, %rd36;
	mad.lo.s64 	%rd39, %rd38, 72, %rd33;
	ld.global.f64 	%fd14, [%rd39+-64];
	mul.lo.s32 	%r34, %r9, %r11;
	add.s32 	%r35, %r34, %r4;
	mul.wide.s32 	%rd40, %r35, 72;
	add.s64 	%rd41, %rd33, %rd40;
	ld.global.f64 	%fd15, [%rd41+16];
	add.s32 	%r36, %r8, %r5;
	mul.wide.s32 	%rd42, %r36, 72;
	add.s64 	%rd43, %rd33, %rd42;
	ld.global.f64 	%fd16, [%rd43+24];
	mul.lo.s32 	%r37, %r7, %r11;
	add.s32 	%r38, %r37, %r4;
	mul.wide.s32 	%rd44, %r38, 72;
	add.s64 	%rd45, %rd33, %rd44;
	ld.global.f64 	%fd17, [%rd45+32];
	cvt.s64.s32 	%rd46, %r34;
	add.s64 	%rd47, %rd46, %rd37;
	mad.lo.s64 	%rd48, %rd47, 72, %rd33;
	ld.global.f64 	%fd18, [%rd48+-32];
	add.s32 	%r39, %r8, %r34;
	mul.wide.s32 	%rd49, %r39, 72;
	add.s64 	%rd50, %rd33, %rd49;
	ld.global.f64 	%fd19, [%rd50+48];
	add.s32 	%r40, %r37, %r8;
	mul.wide.s32 	%rd51, %r40, 72;
	add.s64 	%rd52, %rd33, %rd51;
	ld.global.f64 	%fd20, [%rd52+56];
	cvt.s64.s32 	%rd53, %r37;
	add.s64 	%rd54, %rd53, %rd37;
	mad.lo.s64 	%rd55, %rd54, 72, %rd33;
	ld.global.f64 	%fd21, [%rd55+-8];
	add.f64 	%fd22, %fd13, %fd14;
	add.f64 	%fd23, %fd22, %fd15;
	add.f64 	%fd24, %fd23, %fd16;
	add.f64 	%fd25, %fd24, %fd17;
	add.f64 	%fd26, %fd25, %fd18;
	add.f64 	%fd27, %fd26, %fd19;
	add.f64 	%fd28, %fd27, %fd20;
	add.f64 	%fd29, %fd28, %fd21;
	add.f64 	%fd30, %fd14, %fd18;
	add.f64 	%fd31, %fd21, %fd30;
	add.f64 	%fd32, %fd16, %fd19;
	add.f64 	%fd33, %fd32, %fd20;
	sub.f64 	%fd34, %fd31, %fd33;
	div.rn.f64 	%fd35, %fd34, %fd29;
	add.f64 	%fd36, %fd15, %fd18;
	add.f64 	%fd37, %fd36, %fd19;
	add.f64 	%fd38, %fd17, %fd20;
	add.f64 	%fd39, %fd38, %fd21;
	sub.f64 	%fd40, %fd37, %fd39;
	div.rn.f64 	%fd41, %fd40, %fd29;
	add.f64 	%fd42, %fd35, %fd41;
	sub.f64 	%fd43, %fd41, %fd35;
	mul.f64 	%fd44, %fd35, %fd35;
	mul.f64 	%fd45, %fd41, %fd41;
	add.f64 	%fd46, %fd44, %fd45;
	mul.f64 	%fd47, %fd46, 0d3FF8000000000000;
	mul.f64 	%fd48, %fd29, 0d3FDC71C71C71C71C;
	mov.f64 	%fd49, 0d3FF0000000000000;
	sub.f64 	%fd50, %fd49, %fd47;
	mul.f64 	%fd51, %fd48, %fd50;
	mul.f64 	%fd52, %fd29, 0d3FBC71C71C71C71C;
	mul.f64 	%fd53, %fd35, 0d4008000000000000;
	add.f64 	%fd54, %fd53, 0d3FF0000000000000;
	fma.rn.f64 	%fd55, %fd44, 0d4012000000000000, %fd54;
	sub.f64 	%fd56, %fd55, %fd47;
	mul.f64 	%fd57, %fd52, %fd56;
	mul.f64 	%fd58, %fd41, 0d4008000000000000;
	add.f64 	%fd59, %fd58, 0d3FF0000000000000;
	fma.rn.f64 	%fd60, %fd45, 0d4012000000000000, %fd59;
	sub.f64 	%fd61, %fd60, %fd47;
	mul.f64 	%fd62, %fd52, %fd61;
	sub.f64 	%fd63, %fd49, %fd53;
	fma.rn.f64 	%fd64, %fd44, 0d4012000000000000, %fd63;
	sub.f64 	%fd65, %fd64, %fd47;
	mul.f64 	%fd66, %fd52, %fd65;
	sub.f64 	%fd67, %fd49, %fd58;
	fma.rn.f64 	%fd68, %fd45, 0d4012000000000000, %fd67;
	sub.f64 	%fd69, %fd68, %fd47;
	mul.f64 	%fd70, %fd52, %fd69;
	mul.f64 	%fd71, %fd29, 0d3F9C71C71C71C71C;
	mul.f64 	%fd72, %fd42, 0d4008000000000000;
	add.f64 	%fd73, %fd72, 0d3FF0000000000000;
	mul.f64 	%fd74, %fd42, %fd42;
	fma.rn.f64 	%fd75, %fd74, 0d4012000000000000, %fd73;
	sub.f64 	%fd76, %fd75, %fd47;
	mul.f64 	%fd77, %fd71, %fd76;
	mul.f64 	%fd78, %fd43, 0d4008000000000000;
	add.f64 	%fd79, %fd78, 0d3FF0000000000000;
	mul.f64 	%fd80, %fd43, %fd43;
	fma.rn.f64 	%fd81, %fd80, 0d4012000000000000, %fd79;
	sub.f64 	%fd82, %fd81, %fd47;
	mul.f64 	%fd83, %fd71, %fd82;
	sub.f64 	%fd84, %fd49, %fd72;
	fma.rn.f64 	%fd85, %fd74, 0d4012000000000000, %fd84;
	sub.f64 	%fd86, %fd85, %fd47;
	mul.f64 	%fd87, %fd71, %fd86;
	sub.f64 	%fd88, %fd49, %fd78;
	fma.rn.f64 	%fd89, %fd80, 0d4012000000000000, %fd88;
	sub.f64 	%fd90, %fd89, %fd47;
	mul.f64 	%fd91, %fd71, %fd90;
	sub.f64 	%fd92, %fd51, %fd13;
	fma.rn.f64 	%fd93, %fd3, %fd92, %fd13;
	sub.f64 	%fd94, %fd57, %fd14;
	fma.rn.f64 	%fd95, %fd3, %fd94, %fd14;
	sub.f64 	%fd96, %fd62, %fd15;
	fma.rn.f64 	%fd97, %fd3, %fd96, %fd15;
	sub.f64 	%fd98, %fd66, %fd16;
	fma.rn.f64 	%fd99, %fd3, %fd98, %fd16;
	sub.f64 	%fd100, %fd70, %fd17;
	fma.rn.f64 	%fd101, %fd3, %fd100, %fd17;
	sub.f64 	%fd102, %fd77, %fd18;
	fma.rn.f64 	%fd103, %fd3, %fd102, %fd18;
	sub.f64 	%fd104, %fd83, %fd19;
	fma.rn.f64 	%fd105, %fd3, %fd104, %fd19;
	sub.f64 	%fd106, %fd87, %fd20;
	fma.rn.f64 	%fd107, %fd3, %fd106, %fd20;
	sub.f64 	%fd108, %fd91, %fd21;
	fma.rn.f64 	%fd109, %fd3, %fd108, %fd21;
	cvta.to.global.u64 	%rd56, %rd60;
	add.s64 	%rd57, %rd56, %rd34;
	st.global.f64 	[%rd57], %fd93;
	st.global.f64 	[%rd57+8], %fd95;
	st.global.f64 	[%rd57+16], %fd97;
	st.global.f64 	[%rd57+24], %fd99;
	st.global.f64 	[%rd57+32], %fd101;
	st.global.f64 	[%rd57+40], %fd103;
	st.global.f64 	[%rd57+48], %fd105;
	st.global.f64 	[%rd57+56], %fd107;
	st.global.f64 	[%rd57+64], %fd109;
$L__BB1_4:
	ret;

}
	// .globl	_Z26compute_av_velocity_kernel7t_paramP7t_speedPiPdS2_
.visible .entry _Z26compute_av_velocity_kernel7t_paramP7t_speedPiPdS2_(
	.param .align 8 .b8 _Z26compute_av_velocity_kernel7t_paramP7t_speedPiPdS2__param_0[40],
	.param .u64 .ptr .align 1 _Z26compute_av_velocity_kernel7t_paramP7t_speedPiPdS2__param_1,
	.param .u64 .ptr .align 1 _Z26compute_av_velocity_kernel7t_paramP7t_speedPiPdS2__param_2,
	.param .u64 .ptr .align 1 _Z26compute_av_velocity_kernel7t_paramP7t_speedPiPdS2__param_3,
	.param .u64 .ptr .align 1 _Z26compute_av_velocity_kernel7t_paramP7t_speedPiPdS2__param_4
)
{
	.reg .pred 	%p<5>;
	.reg .b32 	%r<14>;
	.reg .b64 	%rd<13>;
	.reg .b64 	%fd<25>;

	ld.param.v2.u32 	{%r1, %r5}, [_Z26compute_av_velocity_kernel7t_paramP7t_speedPiPdS2__param_0];
	ld.param.u64 	%rd1, [_Z26compute_av_velocity_kernel7t_paramP7t_speedPiPdS2__param_1];
	ld.param.u64 	%rd2, [_Z26compute_av_velocity_kernel7t_paramP7t_speedPiPdS2__param_2];
	ld.param.u64 	%rd3, [_Z26compute_av_velocity_kernel7t_paramP7t_speedPiPdS2__param_3];
	ld.param.u64 	%rd4, [_Z26compute_av_velocity_kernel7t_paramP7t_speedPiPdS2__param_4];
	mov.u32 	%r6, %ctaid.y;
	mov.u32 	%r7, %ntid.y;
	mov.u32 	%r8, %tid.y;
	mad.lo.s32 	%r2, %r6, %r7, %r8;
	mov.u32 	%r9, %ctaid.x;
	mov.u32 	%r10, %ntid.x;
	mov.u32 	%r11, %tid.x;
	mad.lo.s32 	%r3, %r9, %r10, %r11;
	setp.ge.s32 	%p1, %r2, %r5;
	setp.ge.s32 	%p2, %r3, %r1;
	or.pred  	%p3, %p1, %p2;
	@%p3 bra 	$L__BB2_3;
	cvta.to.global.u64 	%rd5, %rd2;
	mad.lo.s32 	%r4, %r1, %r2, %r3;
	mul.wide.s32 	%rd6, %r4, 4;
	add.s64 	%rd7, %rd5, %rd6;
	ld.global.u32 	%r12, [%rd7];
	setp.ne.s32 	%p4, %r12, 0;
	@%p4 bra 	$L__BB2_3;
	cvta.to.global.u64 	%rd8, %rd1;
	mul.wide.s32 	%rd9, %r4, 72;
	add.s64 	%rd10, %rd8, %rd9;
	ld.global.f64 	%fd1, [%rd10];
	ld.global.f64 	%fd2, [%rd10+8];
	ld.global.f64 	%fd3, [%rd10+16];
	ld.global.f64 	%fd4, [%rd10+24];
	ld.global.f64 	%fd5, [%rd10+32];
	ld.global.f64 	%fd6, [%rd10+40];
	ld.global.f64 	%fd7, [%rd10+48];
	ld.global.f64 	%fd8, [%rd10+56];
	ld.global.f64 	%fd9, [%rd10+64];
	add.f64 	%fd10, %fd1, %fd2;
	add.f64 	%fd11, %fd10, %fd3;
	add.f64 	%fd12, %fd11, %fd4;
	add.f64 	%fd13, %fd12, %fd5;
	add.f64 	%fd14, %fd13, %fd6;
	add.f64 	%fd15, %fd14, %fd7;
	add.f64 	%fd16, %fd15, %fd8;
	add.f64 	%fd17, %fd16, %fd9;
	add.f64 	%fd18, %fd2, %fd6;
	add.f64 	%fd19, %fd18, %fd9;
	add.f64 	%fd20, %fd4, %fd7;
	add.f64 	%fd21, %fd20, %fd8;
	sub.f64 	%fd22, %fd19, %fd21;
	div.rn.f64 	%fd23, %fd22, %fd17;
	cvta.to.global.u64 	%rd11, %rd3;
	atom.global.add.f64 	%fd24, [%rd11], %fd23;
	cvta.to.global.u64 	%rd12, %rd4;
	atom.global.add.u32 	%r13, [%rd12], 1;
$L__BB2_3:
	ret;

}


// ===== COMPILED SASS (sm_100) =====

	.target	sm_100

	.elftype	@"ET_EXEC"


//--------------------- .note.nv.tkinfo           --------------------------
	.section	.note.nv.tkinfo,"",@"SHT_NOTE"
	.sectionflags	@"SHF_NOTE_NV_TKINFO"
	.tkinfo
        /*0018*/ 	.word	0x00000002
        /*0030*/ 	.string	""
        /*0030*/ 	.string	"ptxas"
        /*0030*/ 	.string	"Cuda compilation tools, release 13.0, V13.0.88"
        /*0030*/ 	.string	"Build cuda_13.0.r13.0/compiler.36424714_0"
        /*0030*/ 	.string	"-arch sm_100 -m 64 "



//--------------------- .note.nv.cuinfo           --------------------------
	.section	.note.nv.cuinfo,"",@"SHT_NOTE"
	.sectionflags	@"SHF_NOTE_NV_CUINFO"
        /*0018*/ 	.short	0x0002
        /*001a*/ 	.short	0x0064
        /*001c*/ 	.short	0x0082
	.zero		2


//--------------------- .nv.info                  --------------------------
	.section	.nv.info,"",@"SHT_CUDA_INFO"
	.align	4


	//----- nvinfo : EIATTR_REGCOUNT
	.align		4
        /*0000*/ 	.byte	0x04, 0x2f
        /*0002*/ 	.short	(.L_1 - .L_0)
	.align		4
.L_0:
        /*0004*/ 	.word	index@(_Z15accelerate_flow7t_paramP7t_speedPKi)
        /*0008*/ 	.word	0x0000001d


	//----- nvinfo : EIATTR_FRAME_SIZE
	.align		4
.L_1:
        /*000c*/ 	.byte	0x04, 0x11
        /*000e*/ 	.short	(.L_3 - .L_2)
	.align		4
.L_2:
        /*0010*/ 	.word	index@($__internal_2_$__cuda_sm20_div_rn_f64_full)
        /*0014*/ 	.word	0x00000000


	//----- nvinfo : EIATTR_FRAME_SIZE
	.align		4
.L_3:
        /*0018*/ 	.byte	0x04, 0x11
        /*001a*/ 	.short	(.L_5 - .L_4)
	.align		4
.L_4:
        /*001c*/ 	.word	index@(_Z15accelerate_flow7t_paramP7t_speedPKi)
        /*0020*/ 	.word	0x00000000


	//----- nvinfo : EIATTR_REGCOUNT
	.align		4
.L_5:
        /*0024*/ 	.byte	0x04, 0x2f
        /*0026*/ 	.short	(.L_7 - .L_6)
	.align		4
.L_6:
        /*0028*/ 	.word	index@(_Z9collision7t_paramP7t_speedS1_PKi)
        /*002c*/ 	.word	0x00000030


	//----- nvinfo : EIATTR_FRAME_SIZE
	.align		4
.L_7:
        /*0030*/ 	.byte	0x04, 0x11
        /*0032*/ 	.short	(.L_9 - .L_8)
	.align		4
.L_8:
        /*0034*/ 	.word	index@($__internal_1_$__cuda_sm20_div_rn_f64_full)
        /*0038*/ 	.word	0x00000000


	//----- nvinfo : EIATTR_FRAME_SIZE
	.align		4
.L_9:
        /*003c*/ 	.byte	0x04, 0x11
        /*003e*/ 	.short	(.L_11 - .L_10)
	.align		4
.L_10:
        /*0040*/ 	.word	index@(_Z9collision7t_paramP7t_speedS1_PKi)
        /*0044*/ 	.word	0x00000000


	//----- nvinfo : EIATTR_REGCOUNT
	.align		4
.L_11:
        /*0048*/ 	.byte	0x04, 0x2f
        /*004a*/ 	.short	(.L_13 - .L_12)
	.align		4
.L_12:
        /*004c*/ 	.word	index@(_Z26compute_av_velocity_kernel7t_paramP7t_speedPiPdS2_)
        /*0050*/ 	.word	0x00000018


	//----- nvinfo : EIATTR_FRAME_SIZE
	.align		4
.L_13:
        /*0054*/ 	.byte	0x04, 0x11
        /*0056*/ 	.short	(.L_15 - .L_14)
	.align		4
.L_14:
        /*0058*/ 	.word	index@($__internal_0_$__cuda_sm20_div_rn_f64_full)
        /*005c*/ 	.word	0x00000000


	//----- nvinfo : EIATTR_FRAME_SIZE
	.align		4
.L_15:
        /*0060*/ 	.byte	0x04, 0x11
        /*0062*/ 	.short	(.L_17 - .L_16)
	.align		4
.L_16:
        /*0064*/ 	.word	index@(_Z26compute_av_velocity_kernel7t_paramP7t_speedPiPdS2_)
        /*0068*/ 	.word	0x00000000


	//----- nvinfo : EIATTR_MIN_STACK_SIZE
	.align		4
.L_17:
        /*006c*/ 	.byte	0x04, 0x12
        /*006e*/ 	.short	(.L_19 - .L_18)
	.align		4
.L_18:
        /*0070*/ 	.word	index@(_Z26compute_av_velocity_kernel7t_paramP7t_speedPiPdS2_)
        /*0074*/ 	.word	0x00000000


	//----- nvinfo : EIATTR_MIN_STACK_SIZE
	.align		4
.L_19:
        /*0078*/ 	.byte	0x04, 0x12
        /*007a*/ 	.short	(.L_21 - .L_20)
	.align		4
.L_20:
        /*007c*/ 	.word	index@(_Z9collision7t_paramP7t_speedS1_PKi)
        /*0080*/ 	.word	0x00000000


	//----- nvinfo : EIATTR_MIN_STACK_SIZE
	.align		4
.L_21:
        /*0084*/ 	.byte	0x04, 0x12
        /*0086*/ 	.short	(.L_23 - .L_22)
	.align		4
.L_22:
        /*0088*/ 	.word	index@(_Z15accelerate_flow7t_paramP7t_speedPKi)
        /*008c*/ 	.word	0x00000000
.L_23:


//--------------------- .nv.compat                --------------------------
	.section	.nv.compat,"",@"SHT_CUDA_COMPAT_INFO"
	.align	4
        /*0000*/ 	.byte	0x02, 0x09, 0x00, 0x00, 0x02, 0x02, 0x01, 0x00, 0x02, 0x05, 0x05, 0x00, 0x03, 0x07, 0x01, 0x01
        /*0010*/ 	.byte	0x02, 0x03, 0x00, 0x00, 0x02, 0x06, 0x01, 0x00, 0x04, 0x0b, 0x08, 0x00, 0x01, 0x00, 0x00, 0x00
        /*0020*/ 	.byte	0x00, 0x00, 0x00, 0x00


//--------------------- .nv.info._Z26compute_av_velocity_kernel7t_paramP7t_speedPiPdS2_ --------------------------
	.section	.nv.info._Z26compute_av_velocity_kernel7t_paramP7t_speedPiPdS2_,"",@"SHT_CUDA_INFO"
	.sectionflags	@""
	.align	4


	//----- nvinfo : EIATTR_CUDA_API_VERSION
	.align		4
        /*0000*/ 	.byte	0x04, 0x37
        /*0002*/ 	.short	(.L_25 - .L_24)
.L_24:
        /*0004*/ 	.word	0x00000082


	//----- nvinfo : EIATTR_KPARAM_INFO
	.align		4
.L_25:
        /*0008*/ 	.byte	0x04, 0x17
        /*000a*/ 	.short	(.L_27 - .L_26)
.L_26:
        /*000c*/ 	.word	0x00000000
        /*0010*/ 	.short	0x0004
        /*0012*/ 	.short	0x0040
        /*0014*/ 	.byte	0x00, 0xf5, 0x21, 0x00


	//----- nvinfo : EIATTR_KPARAM_INFO
	.align		4
.L_27:
        /*0018*/ 	.byte	0x04, 0x17
        /*001a*/ 	.short	(.L_29 - .L_28)
.L_28:
        /*001c*/ 	.word	0x00000000
        /*0020*/ 	.short	0x0003
        /*0022*/ 	.short	0x0038
        /*0024*/ 	.byte	0x00, 0xf5, 0x21, 0x00


	//----- nvinfo : EIATTR_KPARAM_INFO
	.align		4
.L_29:
        /*0028*/ 	.byte	0x04, 0x17
        /*002a*/ 	.short	(.L_31 - .L_30)
.L_30:
        /*002c*/ 	.word	0x00000000
        /*0030*/ 	.short	0x0002
        /*0032*/ 	.short	0x0030
        /*0034*/ 	.byte	0x00, 0xf5, 0x21, 0x00


	//----- nvinfo : EIATTR_KPARAM_INFO
	.align		4
.L_31:
        /*0038*/ 	.byte	0x04, 0x17
        /*003a*/ 	.short	(.L_33 - .L_32)
.L_32:
        /*003c*/ 	.word	0x00000000
        /*0040*/ 	.short	0x0001
        /*0042*/ 	.short	0x0028
        /*0044*/ 	.byte	0x00, 0xf5, 0x21, 0x00


	//----- nvinfo : EIATTR_KPARAM_INFO
	.align		4
.L_33:
        /*0048*/ 	.byte	0x04, 0x17
        /*004a*/ 	.short	(.L_35 - .L_34)
.L_34:
        /*004c*/ 	.word	0x00000000
        /*0050*/ 	.short	0x0000
        /*0052*/ 	.short	0x0000
        /*0054*/ 	.byte	0x00, 0xf0, 0xa1, 0x00


	//----- nvinfo : EIATTR_SPARSE_MMA_MASK
	.align		4
.L_35:
        /*0058*/ 	.byte	0x03, 0x50
        /*005a*/ 	.short	0x0000


	//----- nvinfo : EIATTR_MAXREG_COUNT
	.align		4
        /*005c*/ 	.byte	0x03, 0x1b
        /*005e*/ 	.short	0x00ff


	//----- nvinfo : EIATTR_MERCURY_ISA_VERSION
	.align		4
        /*0060*/ 	.byte	0x03, 0x5f
        /*0062*/ 	.short	0x0101


	//----- nvinfo : EIATTR_INT_WARP_WIDE_INSTR_OFFSETS
	.align		4
        /*0064*/ 	.byte	0x04, 0x31
        /*0066*/ 	.short	(.L_37 - .L_36)


	//   ....[0]....
.L_36:
        /*0068*/ 	.word	0x00000420


	//----- nvinfo : EIATTR_VRC_CTA_INIT_COUNT
	.align		4
.L_37:
        /*006c*/ 	.byte	0x02, 0x4a
	.zero		1
	.zero		1


	//----- nvinfo : EIATTR_EXIT_INSTR_OFFSETS
	.align		4
        /*0070*/ 	.byte	0x04, 0x1c
        /*0072*/ 	.short	(.L_39 - .L_38)


	//   ....[0]....
.L_38:
        /*0074*/ 	.word	0x000000c0


	//   ....[1]....
        /*0078*/ 	.word	0x00000130


	//   ....[2]....
        /*007c*/ 	.word	0x00000490


	//----- nvinfo : EIATTR_CRS_STACK_SIZE
	.align		4
.L_39:
        /*0080*/ 	.byte	0x04, 0x1e
        /*0082*/ 	.short	(.L_41 - .L_40)
.L_40:
        /*0084*/ 	.word	0x00000000


	//----- nvinfo : EIATTR_CBANK_PARAM_SIZE
	.align		4
.L_41:
        /*0088*/ 	.byte	0x03, 0x19
        /*008a*/ 	.short	0x0048


	//----- nvinfo : EIATTR_PARAM_CBANK
	.align		4
        /*008c*/ 	.byte	0x04, 0x0a
        /*008e*/ 	.short	(.L_43 - .L_42)
	.align		4
.L_42:
        /*0090*/ 	.word	index@(.nv.constant0._Z26compute_av_velocity_kernel7t_paramP7t_speedPiPdS2_)
        /*0094*/ 	.short	0x0380
        /*0096*/ 	.short	0x0048


	//----- nvinfo : EIATTR_SW_WAR
	.align		4
.L_43:
        /*0098*/ 	.byte	0x04, 0x36
        /*009a*/ 	.short	(.L_45 - .L_44)
.L_44:
        /*009c*/ 	.word	0x00000008
.L_45:


//--------------------- .nv.info._Z9collision7t_paramP7t_speedS1_PKi --------------------------
	.section	.nv.info._Z9collision7t_paramP7t_speedS1_PKi,"",@"SHT_CUDA_INFO"
	.sectionflags	@""
	.align	4


	//----- nvinfo : EIATTR_CUDA_API_VERSION
	.align		4
        /*0000*/ 	.byte	0x04, 0x37
        /*0002*/ 	.short	(.L_47 - .L_46)
.L_46:
        /*0004*/ 	.word	0x00000082


	//----- nvinfo : EIATTR_KPARAM_INFO
	.align		4
.L_47:
        /*0008*/ 	.byte	0x04, 0x17
        /*000a*/ 	.short	(.L_49 - .L_48)
.L_48:
        /*000c*/ 	.word	0x00000000
        /*0010*/ 	.short	0x0003
        /*0012*/ 	.short	0x0038
        /*0014*/ 	.byte	0x00, 0xf5, 0x21, 0x00


	//----- nvinfo : EIATTR_KPARAM_INFO
	.align		4
.L_49:
        /*0018*/ 	.byte	0x04, 0x17
        /*001a*/ 	.short	(.L_51 - .L_50)
.L_50:
        /*001c*/ 	.word	0x00000000
        /*0020*/ 	.short	0x0002
        /*0022*/ 	.short	0x0030
        /*0024*/ 	.byte	0x00, 0xf5, 0x21, 0x00


	//----- nvinfo : EIATTR_KPARAM_INFO
	.align		4
.L_51:
        /*0028*/ 	.byte	0x04, 0x17
        /*002a*/ 	.short	(.L_53 - .L_52)
.L_52:
        /*002c*/ 	.word	0x00000000
        /*0030*/ 	.short	0x0001
        /*0032*/ 	.short	0x0028
        /*0034*/ 	.byte	0x00, 0xf5, 0x21, 0x00


	//----- nvinfo : EIATTR_KPARAM_INFO
	.align		4
.L_53:
        /*0038*/ 	.byte	0x04, 0x17
        /*003a*/ 	.short	(.L_55 - .L_54)
.L_54:
        /*003c*/ 	.word	0x00000000
        /*0040*/ 	.short	0x0000
        /*0042*/ 	.short	0x0000
        /*0044*/ 	.byte	0x00, 0xf0, 0xa1, 0x00


	//----- nvinfo : EIATTR_SPARSE_MMA_MASK
	.align		4
.L_55:
        /*0048*/ 	.byte	0x03, 0x50
        /*004a*/ 	.short	0x0000


	//----- nvinfo : EIATTR_MAXREG_COUNT
	.align		4
        /*004c*/ 	.byte	0x03, 0x1b
        /*004e*/ 	.short	0x00ff


	//----- nvinfo : EIATTR_MERCURY_ISA_VERSION
	.align		4
        /*0050*/ 	.byte	0x03, 0x5f
        /*0052*/ 	.short	0x0101


	//----- nvinfo : EIATTR_VRC_CTA_INIT_COUNT
	.align		4
        /*0054*/ 	.byte	0x02, 0x4a
	.zero		1
	.zero		1


	//----- nvinfo : EIATTR_EXIT_INSTR_OFFSETS
	.align		4
        /*0058*/ 	.byte	0x04, 0x1c
        /*005a*/ 	.short	(.L_57 - .L_56)


	//   ....[0]....
.L_56:
        /*005c*/ 	.word	0x000000c0


	//   ....[1]....
        /*0060*/ 	.word	0x00000740


	//   ....[2]....
        /*0064*/ 	.word	0x000012d0


	//----- nvinfo : EIATTR_CRS_STACK_SIZE
	.align		4
.L_57:
        /*0068*/ 	.byte	0x04, 0x1e
        /*006a*/ 	.short	(.L_59 - .L_58)
.L_58:
        /*006c*/ 	.word	0x00000000


	//----- nvinfo : EIATTR_CBANK_PARAM_SIZE
	.align		4
.L_59:
        /*0070*/ 	.byte	0x03, 0x19
        /*0072*/ 	.short	0x0040


	//----- nvinfo : EIATTR_PARAM_CBANK
	.align		4
        /*0074*/ 	.byte	0x04, 0x0a
        /*0076*/ 	.short	(.L_61 - .L_60)
	.align		4
.L_60:
        /*0078*/ 	.word	index@(.nv.constant0._Z9collision7t_paramP7t_speedS1_PKi)
        /*007c*/ 	.short	0x0380
        /*007e*/ 	.short	0x0040


	//----- nvinfo : EIATTR_SW_WAR
	.align		4
.L_61:
        /*0080*/ 	.byte	0x04, 0x36
        /*0082*/ 	.short	(.L_63 - .L_62)
.L_62:
        /*0084*/ 	.word	0x00000008
.L_63:


//--------------------- .nv.info._Z15accelerate_flow7t_paramP7t_speedPKi --------------------------
	.section	.nv.info._Z15accelerate_flow7t_paramP7t_speedPKi,"",@"SHT_CUDA_INFO"
	.sectionflags	@""
	.align	4


	//----- nvinfo : EIATTR_CUDA_API_VERSION
	.align		4
        /*0000*/ 	.byte	0x04, 0x37
        /*0002*/ 	.short	(.L_65 - .L_64)
.L_64:
        /*0004*/ 	.word	0x00000082


	//----- nvinfo : EIATTR_KPARAM_INFO
	.align		4
.L_65:
        /*0008*/ 	.byte	0x04, 0x17
        /*000a*/ 	.short	(.L_67 - .L_66)
.L_66:
        /*000c*/ 	.word	0x00000000
        /*0010*/ 	.short	0x0002
        /*0012*/ 	.short	0x0030
        /*0014*/ 	.byte	0x00, 0xf5, 0x21, 0x00


	//----- nvinfo : EIATTR_KPARAM_INFO
	.align		4
.L_67:
        /*0018*/ 	.byte	0x04, 0x17
        /*001a*/ 	.short	(.L_69 - .L_68)
.L_68:
        /*001c*/ 	.word	0x00000000
        /*0020*/ 	.short	0x0001
        /*0022*/ 	.short	0x0028
        /*0024*/ 	.byte	0x00, 0xf5, 0x21, 0x00


	//----- nvinfo : EIATTR_KPARAM_INFO
	.align		4
.L_69:
        /*0028*/ 	.byte	0x04, 0x17
        /*002a*/ 	.short	(.L_71 - .L_70)
.L_70:
        /*002c*/ 	.word	0x00000000
        /*0030*/ 	.short	0x0000
        /*0032*/ 	.short	0x0000
        /*0034*/ 	.byte	0x00, 0xf0, 0xa1, 0x00


	//----- nvinfo : EIATTR_SPARSE_MMA_MASK
	.align		4
.L_71:
        /*0038*/ 	.byte	0x03, 0x50
        /*003a*/ 	.short	0x0000


	//----- nvinfo : EIATTR_MAXREG_COUNT
	.align		4
        /*003c*/ 	.byte	0x03, 0x1b
        /*003e*/ 	.short	0x00ff


	//----- nvinfo : EIATTR_MERCURY_ISA_VERSION
	.align		4
        /*0040*/ 	.byte	0x03, 0x5f
        /*0042*/ 	.short	0x0101


	//----- nvinfo : EIATTR_VRC_CTA_INIT_COUNT
	.align		4
        /*0044*/ 	.byte	0x02, 0x4a
	.zero		1
	.zero		1


	//----- nvinfo : EIATTR_EXIT_INSTR_OFFSETS
	.align		4
        /*0048*/ 	.byte	0x04, 0x1c
        /*004a*/ 	.short	(.L_73 - .L_72)


	//   ....[0]....
.L_72:
        /*004c*/ 	.word	0x00000370


	//   ....[1]....
        /*0050*/ 	.word	0x00000410


	//   ....[2]....
        /*0054*/ 	.word	0x00000440


	//   ....[3]....
        /*0058*/ 	.word	0x00000470


	//   ....[4]....
        /*005c*/ 	.word	0x000004a0


	//   ....[5]....
        /*0060*/ 	.word	0x000005a0


	//----- nvinfo : EIATTR_CRS_STACK_SIZE
	.align		4
.L_73:
        /*0064*/ 	.byte	0x04, 0x1e
        /*0066*/ 	.short	(.L_75 - .L_74)
.L_74:
        /*0068*/ 	.word	0x00000000


	//----- nvinfo : EIATTR_CBANK_PARAM_SIZE
	.align		4
.L_75:
        /*006c*/ 	.byte	0x03, 0x19
        /*006e*/ 	.short	0x0038


	//----- nvinfo : EIATTR_PARAM_CBANK
	.align		4
        /*0070*/ 	.byte	0x04, 0x0a
        /*0072*/ 	.short	(.L_77 - .L_76)
	.align		4
.L_76:
        /*0074*/ 	.word	index@(.nv.constant0._Z15accelerate_flow7t_paramP7t_speedPKi)
        /*0078*/ 	.short	0x0380
        /*007a*/ 	.short	0x0038


	//----- nvinfo : EIATTR_SW_WAR
	.align		4
.L_77:
        /*007c*/ 	.byte	0x04, 0x36
        /*007e*/ 	.short	(.L_79 - .L_78)
.L_78:
        /*0080*/ 	.word	0x00000008
.L_79:


//--------------------- .nv.callgraph             --------------------------
	.section	.nv.callgraph,"",@"SHT_CUDA_CALLGRAPH"
	.align	4
	.sectionentsize	8
	.align		4
        /*0000*/ 	.word	0x00000000
	.align		4
        /*0004*/ 	.word	0xffffffff
	.align		4
        /*0008*/ 	.word	0x00000000
	.align		4
        /*000c*/ 	.word	0xfffffffe
	.align		4
        /*0010*/ 	.word	0x00000000
	.align		4
        /*0014*/ 	.word	0xfffffffd
	.align		4
        /*0018*/ 	.word	0x00000000
	.align		4
        /*001c*/ 	.word	0xfffffffc


//--------------------- .text._Z26compute_av_velocity_kernel7t_paramP7t_speedPiPdS2_ --------------------------
	.section	.text._Z26compute_av_velocity_kernel7t_paramP7t_speedPiPdS2_,"ax",@progbits
	.align	128
        .global         _Z26compute_av_velocity_kernel7t_paramP7t_speedPiPdS2_
        .type           _Z26compute_av_velocity_kernel7t_paramP7t_speedPiPdS2_,@function
        .size           _Z26compute_av_velocity_kernel7t_paramP7t_speedPiPdS2_,(.L_x_27 - _Z26compute_av_velocity_kernel7t_paramP7t_speedPiPdS2_)
        .other          _Z26compute_av_velocity_kernel7t_paramP7t_speedPiPdS2_,@"STO_CUDA_ENTRY STV_DEFAULT"
_Z26compute_av_velocity_kernel7t_paramP7t_speedPiPdS2_:
.text._Z26compute_av_velocity_kernel7t_paramP7t_speedPiPdS2_:
[----:B------:R-:W-:Y:S01]  /*0000*/  LDC R1, c[0x0][0x37c] ;  /* 0x0000df00ff017b82 */ /* 0x000fe20000000800 */
[----:B------:R-:W0:Y:S07]  /*0010*/  S2R R2, SR_TID.X ;  /* 0x0000000000027919 */ /* 0x000e2e0000002100 */
[----:B------:R-:W1:Y:S01]  /*0020*/  LDC R0, c[0x0][0x364] ;  /* 0x0000d900ff007b82 */ /* 0x000e620000000800 */
[----:B------:R-:W2:Y:S01]  /*0030*/  LDCU.64 UR6, c[0x0][0x380] ;  /* 0x00007000ff0677ac */ /* 0x000ea20008000a00 */
[----:B------:R-:W1:Y:S06]  /*0040*/  S2R R3, SR_TID.Y ;  /* 0x0000000000037919 */ /* 0x000e6c0000002200 */
[----:B------:R-:W0:Y:S08]  /*0050*/  S2UR UR5, SR_CTAID.X ;  /* 0x00000000000579c3 */ /* 0x000e300000002500 */
[----:B------:R-:W0:Y:S08]  /*0060*/  LDC R5, c[0x0][0x360] ;  /* 0x0000d800ff057b82 */ /* 0x000e300000000800 */
[----:B------:R-:W1:Y:S01]  /*0070*/  S2UR UR4, SR_CTAID.Y ;  /* 0x00000000000479c3 */ /* 0x000e620000002600 */
[----:B0-----:R-:W-:-:S05]  /*0080*/  IMAD R5, R5, UR5, R2 ;  /* 0x0000000505057c24 */ /* 0x001fca000f8e0202 */
[----:B--2---:R-:W-:Y:S01]  /*0090*/  ISETP.GE.AND P0, PT, R5, UR6, PT ;  /* 0x0000000605007c0c */ /* 0x004fe2000bf06270 */
[----:B-1----:R-:W-:-:S05]  /*00a0*/  IMAD R0, R0, UR4, R3 ;  /* 0x0000000400007c24 */ /* 0x002fca000f8e0203 */
[----:B------:R-:W-:-:S13]  /*00b0*/  ISETP.GE.OR P0, PT, R0, UR7, P0 ;  /* 0x0000000700007c0c */ /* 0x000fda0008706670 */
[----:B------:R-:W-:Y:S05]  /*00c0*/  @P0 EXIT ;  /* 0x000000000000094d */ /* 0x000fea0003800000 */
[----:B------:R-:W0:Y:S01]  /*00d0*/  LDC.64 R2, c[0x0][0x3b0] ;  /* 0x0000ec00ff027b82 */ /* 0x000e220000000a00 */
[----:B------:R-:W1:Y:S01]  /*00e0*/  LDCU.64 UR4, c[0x0][0x358] ;  /* 0x00006b00ff0477ac */ /* 0x000e620008000a00 */
[----:B------:R-:W-:-:S04]  /*00f0*/  IMAD R5, R0, UR6, R5 ;  /* 0x0000000600057c24 */ /* 0x000fc8000f8e0205 */
[----:B0-----:R-:W-:-:S06]  /*0100*/  IMAD.WIDE R2, R5, 0x4, R2 ;  /* 0x0000000405027825 */ /* 0x001fcc00078e0202 */
[----:B-1----:R-:W2:Y:S02]  /*0110*/  LDG.E R2, desc[UR4][R2.64] ;  /* 0x0000000402027981 */ /* 0x002ea4000c1e1900 */
[----:B--2---:R-:W-:-:S13]  /*0120*/  ISETP.NE.AND P0, PT, R2, RZ, PT ;  /* 0x000000ff0200720c */ /* 0x004fda0003f05270 */
[----:B------:R-:W-:Y:S05]  /*0130*/  @P0 EXIT ;  /* 0x000000000000094d */ /* 0x000fea0003800000 */
[----:B------:R-:W0:Y:S02]  /*0140*/  LDC.64 R16, c[0x0][0x3a8] ;  /* 0x0000ea00ff107b82 */ /* 0x000e240000000a00 */
[----:B0-----:R-:W-:-:S05]  /*0150*/  IMAD.WIDE R16, R5, 0x48, R16 ;  /* 0x0000004805107825 */ /* 0x001fca00078e0210 */
[----:B------:R-:W2:Y:S04]  /*0160*/  LDG.E.64 R14, desc[UR4][R16.64] ;  /* 0x00000004100e7981 */ /* 0x000ea8000c1e1b00 */
[----:B------:R-:W2:Y:S04]  /*0170*/  LDG.E.64 R10, desc[UR4][R16.64+0x8] ;  /* 0x00000804100a7981 */ /* 0x000ea8000c1e1b00 */
[----:B------:R-:W3:Y:S04]  /*0180*/  LDG.E.64 R18, desc[UR4][R16.64+0x10] ;  /* 0x0000100410127981 */ /* 0x000ee8000c1e1b00 */
[----:B------:R-:W4:Y:S04]  /*0190*/  LDG.E.64 R2, desc[UR4][R16.64+0x18] ;  /* 0x0000180410027981 */ /* 0x000f28000c1e1b00 */
[----:B------:R-:W5:Y:S04]  /*01a0*/  LDG.E.64 R20, desc[UR4][R16.64+0x20] ;  /* 0x0000200410147981 */ /* 0x000f68000c1e1b00 */
[----:B------:R-:W5:Y:S04]  /*01b0*/  LDG.E.64 R6, desc[UR4][R16.64+0x28] ;  /* 0x0000280410067981 */ /* 0x000f68000c1e1b00 */
[----:B------:R-:W5:Y:S04]  /*01c0*/  LDG.E.64 R4, desc[UR4][R16.64+0x30] ;  /* 0x0000300410047981 */ /* 0x000f68000c1e1b00 */
[----:B------:R-:W5:Y:S04]  /*01d0*/  LDG.E.64 R8, desc[UR4][R16.64+0x38] ;  /* 0x0000380410087981 */ /* 0x000f68000c1e1b00 */
[----:B------:R-:W5:Y:S01]  /*01e0*/  LDG.E.64 R12, desc[UR4][R16.64+0x40] ;  /* 0x00004004100c7981 */ /* 0x000f62000c1e1b00 */
[----:B------:R-:W-:Y:S01]  /*01f0*/  BSSY.RECONVERGENT B0, `(.L_x_0) ;  /* 0x0000020000007945 */ /* 0x000fe20003800200 */
[----:B--2---:R-:W-:-:S08]  /*0200*/  DADD R14, R14, R10 ;  /* 0x000000000e0e7229 */ /* 0x004fd0000000000a */
[----:B---3--:R-:W-:Y:S01]  /*0210*/  DADD R14, R18, R14 ;  /* 0x00000000120e7229 */ /* 0x008fe2000000000e */
[----:B------:R-:W-:-:S07]  /*0220*/  IMAD.MOV.U32 R18, RZ, RZ, 0x1 ;  /* 0x00000001ff127424 */ /* 0x000fce00078e00ff */
[C---:B----4-:R-:W-:Y:S02]  /*0230*/  DADD R14, R2.reuse, R14 ;  /* 0x00000000020e7229 */ /* 0x050fe4000000000e */
[----:B-----5:R-:W-:-:S06]  /*0240*/  DADD R2, R2, R4 ;  /* 0x0000000002027229 */ /* 0x020fcc0000000004 */
[----:B------:R-:W-:Y:S02]  /*0250*/  DADD R14, R20, R14 ;  /* 0x00000000140e7229 */ /* 0x000fe4000000000e */
[----:B------:R-:W-:-:S06]  /*0260*/  DADD R2, R8, R2 ;  /* 0x0000000008027229 */ /* 0x000fcc0000000002 */
[----:B------:R-:W-:Y:S02]  /*0270*/  DADD R14, R6, R14 ;  /* 0x00000000060e7229 */ /* 0x000fe4000000000e */
[----:B------:R-:W-:-:S06]  /*0280*/  DADD R6, R10, R6 ;  /* 0x000000000a067229 */ /* 0x000fcc0000000006 */
[----:B------:R-:W-:Y:S02]  /*0290*/  DADD R14, R4, R14 ;  /* 0x00000000040e7229 */ /* 0x000fe4000000000e */
[----:B------:R-:W-:-:S06]  /*02a0*/  DADD R6, R12, R6 ;  /* 0x000000000c067229 */ /* 0x000fcc0000000006 */
[----:B------:R-:W-:Y:S02]  /*02b0*/  DADD R14, R8, R14 ;  /* 0x00000000080e7229 */ /* 0x000fe4000000000e */
[----:B------:R-:W-:-:S06]  /*02c0*/  DADD R6, R6, -R2 ;  /* 0x0000000006067229 */ /* 0x000fcc0000000802 */
[----:B------:R-:W-:-:S04]  /*02d0*/  DADD R14, R12, R14 ;  /* 0x000000000c0e7229 */ /* 0x000fc8000000000e */
[----:B------:R-:W-:Y:S02]  /*02e0*/  FSETP.GEU.AND P1, PT, |R7|, 6.5827683646048100446e-37, PT ;  /* 0x036000000700780b */ /* 0x000fe40003f2e200 */
[----:B------:R-:W0:Y:S02]  /*02f0*/  MUFU.RCP64H R19, R15 ;  /* 0x0000000f00137308 */ /* 0x000e240000001800 */
[----:B0-----:R-:W-:-:S08]  /*0300*/  DFMA R16, -R14, R18, 1 ;  /* 0x3ff000000e10742b */ /* 0x001fd00000000112 */
[----:B------:R-:W-:-:S08]  /*0310*/  DFMA R16, R16, R16, R16 ;  /* 0x000000101010722b */ /* 0x000fd00000000010 */
[----:B------:R-:W-:-:S08]  /*0320*/  DFMA R16, R18, R16, R18 ;  /* 0x000000101210722b */ /* 0x000fd00000000012 */
[----:B------:R-:W-:-:S08]  /*0330*/  DFMA R4, -R14, R16, 1 ;  /* 0x3ff000000e04742b */ /* 0x000fd00000000110 */
[----:B------:R-:W-:-:S08]  /*0340*/  DFMA R4, R16, R4, R16 ;  /* 0x000000041004722b */ /* 0x000fd00000000010 */
[----:B------:R-:W-:-:S08]  /*0350*/  DMUL R2, R6, R4 ;  /* 0x0000000406027228 */ /* 0x000fd00000000000 */
[----:B------:R-:W-:-:S08]  /*0360*/  DFMA R8, -R14, R2, R6 ;  /* 0x000000020e08722b */ /* 0x000fd00000000106 */
[----:B------:R-:W-:-:S10]  /*0370*/  DFMA R2, R4, R8, R2 ;  /* 0x000000080402722b */ /* 0x000fd40000000002 */
[----:B------:R-:W-:-:S05]  /*0380*/  FFMA R0, RZ, R15, R3 ;  /* 0x0000000fff007223 */ /* 0x000fca0000000003 */
[----:B------:R-:W-:-:S13]  /*0390*/  FSETP.GT.AND P0, PT, |R0|, 1.469367938527859385e-39, PT ;  /* 0x001000000000780b */ /* 0x000fda0003f04200 */
[----:B------:R-:W-:Y:S05]  /*03a0*/  @P0 BRA P1, `(.L_x_1) ;  /* 0x0000000000100947 */ /* 0x000fea0000800000 */
[----:B------:R-:W-:-:S07]  /*03b0*/  MOV R0, 0x3d0 ;  /* 0x000003d000007802 */ /* 0x000fce0000000f00 */
[----:B------:R-:W-:Y:S05]  /*03c0*/  CALL.REL.NOINC `($__internal_0_$__cuda_sm20_div_rn_f64_full) ;  /* 0x0000000000347944 */ /* 0x000fea0003c00000 */
[----:B------:R-:W-:Y:S02]  /*03d0*/  IMAD.MOV.U32 R2, RZ, RZ, R8 ;  /* 0x000000ffff027224 */ /* 0x000fe400078e0008 */
[----:B------:R-:W-:-:S07]  /*03e0*/  IMAD.MOV.U32 R3, RZ, RZ, R9 ;  /* 0x000000ffff037224 */ /* 0x000fce00078e0009 */
.L_x_1:
[----:B------:R-:W-:Y:S05]  /*03f0*/  BSYNC.RECONVERGENT B0 ;  /* 0x0000000000007941 */ /* 0x000fea0003800200 */
.L_x_0:
[----:B------:R-:W0:Y:S01]  /*0400*/  S2R R0, SR_LANEID ;  /* 0x0000000000007919 */ /* 0x000e220000000000 */
[----:B------:R-:W1:Y:S01]  /*0410*/  LDC.64 R4, c[0x0][0x3b8] ;  /* 0x0000ee00ff047b82 */ /* 0x000e620000000a00 */
[----:B------:R-:W-:Y:S02]  /*0420*/  VOTEU.ANY UR6, UPT, PT ;  /* 0x0000000000067886 */ /* 0x000fe400038e0100 */
[----:B------:R-:W-:Y:S02]  /*0430*/  UFLO.U32 UR7, UR6 ;  /* 0x00000006000772bd */ /* 0x000fe400080e0000 */
[----:B------:R-:W2:Y:S03]  /*0440*/  POPC R9, UR6 ;  /* 0x0000000600097d09 */ /* 0x000ea60008000000 */
[----:B------:R-:W2:Y:S01]  /*0450*/  LDC.64 R6, c[0x0][0x3c0] ;  /* 0x0000f000ff067b82 */ /* 0x000ea20000000a00 */
[----:B-1----:R-:W-:Y:S01]  /*0460*/  REDG.E.ADD.F64.RN.STRONG.GPU desc[UR4][R4.64], R2 ;  /* 0x00000002040079a6 */ /* 0x002fe2000c12ff04 */
[----:B0-----:R-:W-:-:S13]  /*0470*/  ISETP.EQ.U32.AND P0, PT, R0, UR7, PT ;  /* 0x0000000700007c0c */ /* 0x001fda000bf02070 */
[----:B--2---:R-:W-:Y:S01]  /*0480*/  @P0 REDG.E.ADD.STRONG.GPU desc[UR4][R6.64], R9 ;  /* 0x000000090600098e */ /* 0x004fe2000c12e104 */
[----:B------:R-:W-:Y:S05]  /*0490*/  EXIT ;  /* 0x000000000000794d */ /* 0x000fea0003800000 */
        .weak           $__internal_0_$__cuda_sm20_div_rn_f64_full
        .type           $__internal_0_$__cuda_sm20_div_rn_f64_full,@function
        .size           $__internal_0_$__cuda_sm20_div_rn_f64_full,(.L_x_27 - $__internal_0_$__cuda_sm20_div_rn_f64_full)
$__internal_0_$__cuda_sm20_div_rn_f64_full:
[C---:B------:R-:W-:Y:S01]  /*04a0*/  FSETP.GEU.AND P0, PT, |R15|.reuse, 1.469367938527859385e-39, PT ;  /* 0x001000000f00780b */ /* 0x040fe20003f0e200 */
[--C-:B------:R-:W-:Y:S01]  /*04b0*/  IMAD.MOV.U32 R4, RZ, RZ, R14.reuse ;  /* 0x000000ffff047224 */ /* 0x100fe200078e000e */
[----:B------:R-:W-:Y:S01]  /*04c0*/  LOP3.LUT R2, R15, 0x800fffff, RZ, 0xc0, !PT ;  /* 0x800fffff0f027812 */ /* 0x000fe200078ec0ff */
[----:B------:R-:W-:Y:S01]  /*04d0*/  IMAD.MOV.U32 R5, RZ, RZ, R15 ;  /* 0x000000ffff057224 */ /* 0x000fe200078e000f */
[C---:B------:R-:W-:Y:S01]  /*04e0*/  FSETP.GEU.AND P2, PT, |R7|.reuse, 1.469367938527859385e-39, PT ;  /* 0x001000000700780b */ /* 0x040fe20003f4e200 */
[----:B------:R-:W-:Y:S01]  /*04f0*/  IMAD.MOV.U32 R10, RZ, RZ, 0x1 ;  /* 0x00000001ff0a7424 */ /* 0x000fe200078e00ff */
[----:B------:R-:W-:Y:S01]  /*0500*/  LOP3.LUT R3, R2, 0x3ff00000, RZ, 0xfc, !PT ;  /* 0x3ff0000002037812 */ /* 0x000fe200078efcff */
[----:B------:R-:W-:Y:S01]  /*0510*/  IMAD.MOV.U32 R2, RZ, RZ, R14 ;  /* 0x000000ffff027224 */ /* 0x000fe200078e000e */
[----:B------:R-:W-:Y:S01]  /*0520*/  LOP3.LUT R8, R7, 0x7ff00000, RZ, 0xc0, !PT ;  /* 0x7ff0000007087812 */ /* 0x000fe200078ec0ff */
[----:B------:R-:W-:Y:S01]  /*0530*/  BSSY.RECONVERGENT B1, `(.L_x_2) ;  /* 0x0000051000017945 */ /* 0x000fe20003800200 */
[----:B------:R-:W-:-:S03]  /*0540*/  LOP3.LUT R15, R15, 0x7ff00000, RZ, 0xc0, !PT ;  /* 0x7ff000000f0f7812 */ /* 0x000fc600078ec0ff */
[----:B------:R-:W-:Y:S01]  /*0550*/  @!P0 DMUL R2, R4, 8.98846567431157953865e+307 ;  /* 0x7fe0000004028828 */ /* 0x000fe20000000000 */
[----:B------:R-:W-:-:S03]  /*0560*/  ISETP.GE.U32.AND P1, PT, R8, R15, PT ;  /* 0x0000000f0800720c */ /* 0x000fc60003f26070 */
[----:B------:R-:W-:Y:S02]  /*0570*/  @!P2 LOP3.LUT R9, R5, 0x7ff00000, RZ, 0xc0, !PT ;  /* 0x7ff000000509a812 */ /* 0x000fe400078ec0ff */
[----:B------:R-:W0:Y:S02]  /*0580*/  MUFU.RCP64H R11, R3 ;  /* 0x00000003000b7308 */ /* 0x000e240000001800 */
[----:B------:R-:W-:Y:S01]  /*0590*/  @!P2 ISETP.GE.U32.AND P3, PT, R8, R9, PT ;  /* 0x000000090800a20c */ /* 0x000fe20003f66070 */
[----:B------:R-:W-:Y:S01]  /*05a0*/  IMAD.MOV.U32 R9, RZ, RZ, 0x1ca00000 ;  /* 0x1ca00000ff097424 */ /* 0x000fe200078e00ff */
[----:B0-----:R-:W-:-:S08]  /*05b0*/  DFMA R12, R10, -R2, 1 ;  /* 0x3ff000000a0c742b */ /* 0x001fd00000000802 */
[----:B------:R-:W-:-:S08]  /*05c0*/  DFMA R12, R12, R12, R12 ;  /* 0x0000000c0c0c722b */ /* 0x000fd0000000000c */
[----:B------:R-:W-:Y:S01]  /*05d0*/  DFMA R16, R10, R12, R10 ;  /* 0x0000000c0a10722b */ /* 0x000fe2000000000a */
[C---:B------:R-:W-:Y:S01]  /*05e0*/  @!P2 SEL R13, R9.reuse, 0x63400000, !P3 ;  /* 0x63400000090da807 */ /* 0x040fe20005800000 */
[----:B------:R-:W-:Y:S01]  /*05f0*/  IMAD.MOV.U32 R10, RZ, RZ, R6 ;  /* 0x000000ffff0a7224 */ /* 0x000fe200078e0006 */
[----:B------:R-:W-:Y:S01]  /*0600*/  SEL R11, R9, 0x63400000, !P1 ;  /* 0x63400000090b7807 */ /* 0x000fe20004800000 */
[----:B------:R-:W-:Y:S01]  /*0610*/  @!P2 IMAD.MOV.U32 R12, RZ, RZ, RZ ;  /* 0x000000ffff0ca224 */ /* 0x000fe200078e00ff */
[--C-:B------:R-:W-:Y:S02]  /*0620*/  @!P2 LOP3.LUT R13, R13, 0x80000000, R7.reuse, 0xf8, !PT ;  /* 0x800000000d0da812 */ /* 0x100fe400078ef807 */
[----:B------:R-:W-:Y:S01]  /*0630*/  LOP3.LUT R11, R11, 0x800fffff, R7, 0xf8, !PT ;  /* 0x800fffff0b0b7812 */ /* 0x000fe200078ef807 */
[----:B------:R-:W-:Y:S01]  /*0640*/  DFMA R18, R16, -R2, 1 ;  /* 0x3ff000001012742b */ /* 0x000fe20000000802 */
[----:B------:R-:W-:-:S06]  /*0650*/  @!P2 LOP3.LUT R13, R13, 0x100000, RZ, 0xfc, !PT ;  /* 0x001000000d0da812 */ /* 0x000fcc00078efcff */
[----:B------:R-:W-:Y:S02]  /*0660*/  @!P2 DFMA R10, R10, 2, -R12 ;  /* 0x400000000a0aa82b */ /* 0x000fe4000000080c */
[----:B------:R-:W-:Y:S01]  /*0670*/  DFMA R12, R16, R18, R16 ;  /* 0x00000012100c722b */ /* 0x000fe20000000010 */
[----:B------:R-:W-:Y:S02]  /*0680*/  IMAD.MOV.U32 R19, RZ, RZ, R8 ;  /* 0x000000ffff137224 */ /* 0x000fe400078e0008 */
[----:B------:R-:W-:Y:S01]  /*0690*/  IMAD.MOV.U32 R18, RZ, RZ, R15 ;  /* 0x000000ffff127224 */ /* 0x000fe200078e000f */
[----:B------:R-:W-:-:S04]  /*06a0*/  @!P0 LOP3.LUT R18, R3, 0x7ff00000, RZ, 0xc0, !PT ;  /* 0x7ff0000003128812 */ /* 0x000fc800078ec0ff */
[----:B------:R-:W-:Y:S01]  /*06b0*/  @!P2 LOP3.LUT R19, R11, 0x7ff00000, RZ, 0xc0, !PT ;  /* 0x7ff000000b13a812 */ /* 0x000fe200078ec0ff */
[----:B------:R-:W-:Y:S01]  /*06c0*/  DMUL R16, R12, R10 ;  /* 0x0000000a0c107228 */ /* 0x000fe20000000000 */
[----:B------:R-:W-:-:S03]  /*06d0*/  VIADD R21, R18, 0xffffffff ;  /* 0xffffffff12157836 */ /* 0x000fc60000000000 */
[----:B------:R-:W-:-:S04]  /*06e0*/  VIADD R20, R19, 0xffffffff ;  /* 0xffffffff13147836 */ /* 0x000fc80000000000 */
[----:B------:R-:W-:Y:S01]  /*06f0*/  DFMA R14, R16, -R2, R10 ;  /* 0x80000002100e722b */ /* 0x000fe2000000000a */
[----:B------:R-:W-:-:S04]  /*0700*/  ISETP.GT.U32.AND P0, PT, R20, 0x7feffffe, PT ;  /* 0x7feffffe1400780c */ /* 0x000fc80003f04070 */
[----:B------:R-:W-:-:S03]  /*0710*/  ISETP.GT.U32.OR P0, PT, R21, 0x7feffffe, P0 ;  /* 0x7feffffe1500780c */ /* 0x000fc60000704470 */
[----:B------:R-:W-:-:S10]  /*0720*/  DFMA R12, R12, R14, R16 ;  /* 0x0000000e0c0c722b */ /* 0x000fd40000000010 */
[----:B------:R-:W-:Y:S05]  /*0730*/  @P0 BRA `(.L_x_3) ;  /* 0x00000000006c0947 */ /* 0x000fea0003800000 */
[----:B------:R-:W-:-:S04]  /*0740*/  LOP3.LUT R7, R5, 0x7ff00000, RZ, 0xc0, !PT ;  /* 0x7ff0000005077812 */ /* 0x000fc800078ec0ff */
[CC--:B------:R-:W-:Y:S02]  /*0750*/  VIADDMNMX R6, R8.reuse, -R7.reuse, 0xb9600000, !PT ;  /* 0xb960000008067446 */ /* 0x0c0fe40007800907 */
[----:B------:R-:W-:Y:S02]  /*0760*/  ISETP.GE.U32.AND P0, PT, R8, R7, PT ;  /* 0x000000070800720c */ /* 0x000fe40003f06070 */
[----:B------:R-:W-:Y:S02]  /*0770*/  VIMNMX R6, PT, PT, R6, 0x46a00000, PT ;  /* 0x46a0000006067848 */ /* 0x000fe40003fe0100 */
[----:B------:R-:W-:-:S05]  /*0780*/  SEL R9, R9, 0x63400000, !P0 ;  /* 0x6340000009097807 */ /* 0x000fca0004000000 */
[----:B------:R-:W-:Y:S02]  /*0790*/  IMAD.IADD R14, R6, 0x1, -R9 ;  /* 0x00000001060e7824 */ /* 0x000fe400078e0a09 */
[----:B------:R-:W-:Y:S02]  /*07a0*/  IMAD.MOV.U32 R6, RZ, RZ, RZ ;  /* 0x000000ffff067224 */ /* 0x000fe400078e00ff */
[----:B------:R-:W-:-:S06]  /*07b0*/  VIADD R7, R14, 0x7fe00000 ;  /* 0x7fe000000e077836 */ /* 0x000fcc0000000000 */
[----:B------:R-:W-:-:S10]  /*07c0*/  DMUL R8, R12, R6 ;  /* 0x000000060c087228 */ /* 0x000fd40000000000 */
[----:B------:R-:W-:-:S13]  /*07d0*/  FSETP.GTU.AND P0, PT, |R9|, 1.469367938527859385e-39, PT ;  /* 0x001000000900780b */ /* 0x000fda0003f0c200 */
[----:B------:R-:W-:Y:S05]  /*07e0*/  @P0 BRA `(.L_x_4) ;  /* 0x0000000000940947 */ /* 0x000fea0003800000 */
[----:B------:R-:W-:Y:S01]  /*07f0*/  DFMA R2, R12, -R2, R10 ;  /* 0x800000020c02722b */ /* 0x000fe2000000000a */
[----:B------:R-:W-:-:S09]  /*0800*/  IMAD.MOV.U32 R6, RZ, RZ, RZ ;  /* 0x000000ffff067224 */ /* 0x000fd200078e00ff */
[C---:B------:R-:W-:Y:S02]  /*0810*/  FSETP.NEU.AND P0, PT, R3.reuse, RZ, PT ;  /* 0x000000ff0300720b */ /* 0x040fe40003f0d000 */
[----:B------:R-:W-:-:S04]  /*0820*/  LOP3.LUT R5, R3, 0x80000000, R5, 0x48, !PT ;  /* 0x8000000003057812 */ /* 0x000fc800078e4805 */
[----:B------:R-:W-:-:S07]  /*0830*/  LOP3.LUT R7, R5, R7, RZ, 0xfc, !PT ;  /* 0x0000000705077212 */ /* 0x000fce00078efcff */
[----:B------:R-:W-:Y:S05]  /*0840*/  @!P0 BRA `(.L_x_4) ;  /* 0x00000000007c8947 */ /* 0x000fea0003800000 */
[----:B------:R-:W-:Y:S01]  /*0850*/  IMAD.MOV R3, RZ, RZ, -R14 ;  /* 0x000000ffff037224 */ /* 0x000fe200078e0a0e */
[----:B------:R-:W-:Y:S01]  /*0860*/  DMUL.RP R6, R12, R6 ;  /* 0x000000060c067228 */ /* 0x000fe20000008000 */
[----:B------:R-:W-:-:S06]  /*0870*/  IMAD.MOV.U32 R2, RZ, RZ, RZ ;  /* 0x000000ffff027224 */ /* 0x000fcc00078e00ff */
[----:B------:R-:W-:-:S03]  /*0880*/  DFMA R2, R8, -R2, R12 ;  /* 0x800000020802722b */ /* 0x000fc6000000000c */
[----:B------:R-:W-:-:S03]  /*0890*/  LOP3.LUT R5, R7, R5, RZ, 0x3c, !PT ;  /* 0x0000000507057212 */ /* 0x000fc600078e3cff */
[----:B------:R-:W-:-:S04]  /*08a0*/  IADD3 R2, PT, PT, -R14, -0x43300000, RZ ;  /* 0xbcd000000e027810 */ /* 0x000fc80007ffe1ff */
[----:B------:R-:W-:-:S04]  /*08b0*/  FSETP.NEU.AND P0, PT, |R3|, R2, PT ;  /* 0x000000020300720b */ /* 0x000fc80003f0d200 */
[----:B------:R-:W-:Y:S02]  /*08c0*/  FSEL R8, R6, R8, !P0 ;  /* 0x0000000806087208 */ /* 0x000fe40004000000 */
[----:B------:R-:W-:Y:S01]  /*08d0*/  FSEL R9, R5, R9, !P0 ;  /* 0x0000000905097208 */ /* 0x000fe20004000000 */
[----:B------:R-:W-:Y:S06]  /*08e0*/  BRA `(.L_x_4) ;  /* 0x0000000000547947 */ /* 0x000fec0003800000 */
.L_x_3:
[----:B------:R-:W-:-:S14]  /*08f0*/  DSETP.NAN.AND P0, PT, R6, R6, PT ;  /* 0x000000060600722a */ /* 0x000fdc0003f08000 */
[----:B------:R-:W-:Y:S05]  /*0900*/  @P0 BRA `(.L_x_5) ;  /* 0x0000000000440947 */ /* 0x000fea0003800000 */
[----:B------:R-:W-:-:S14]  /*0910*/  DSETP.NAN.AND P0, PT, R4, R4, PT ;  /* 0x000000040400722a */ /* 0x000fdc0003f08000 */
[----:B------:R-:W-:Y:S05]  /*0920*/  @P0 BRA `(.L_x_6) ;  /* 0x0000000000300947 */ /* 0x000fea0003800000 */
[----:B------:R-:W-:Y:S01]  /*0930*/  ISETP.NE.AND P0, PT, R19, R18, PT ;  /* 0x000000121300720c */ /* 0x000fe20003f05270 */
[----:B------:R-:W-:Y:S02]  /*0940*/  IMAD.MOV.U32 R8, RZ, RZ, 0x0 ;  /* 0x00000000ff087424 */ /* 0x000fe400078e00ff */
[----:B------:R-:W-:-:S10]  /*0950*/  IMAD.MOV.U32 R9, RZ, RZ, -0x80000 ;  /* 0xfff80000ff097424 */ /* 0x000fd400078e00ff */
[----:B------:R-:W-:Y:S05]  /*0960*/  @!P0 BRA `(.L_x_4) ;  /* 0x0000000000348947 */ /* 0x000fea0003800000 */
[----:B------:R-:W-:Y:S02]  /*0970*/  ISETP.NE.AND P0, PT, R19, 0x7ff00000, PT ;  /* 0x7ff000001300780c */ /* 0x000fe40003f05270 */
[----:B------:R-:W-:Y:S02]  /*0980*/  LOP3.LUT R9, R7, 0x80000000, R5, 0x48, !PT ;  /* 0x8000000007097812 */ /* 0x000fe400078e4805 */
[----:B------:R-:W-:-:S13]  /*0990*/  ISETP.EQ.OR P0, PT, R18, RZ, !P0 ;  /* 0x000000ff1200720c */ /* 0x000fda0004702670 */
[----:B------:R-:W-:Y:S01]  /*09a0*/  @P0 LOP3.LUT R2, R9, 0x7ff00000, RZ, 0xfc, !PT ;  /* 0x7ff0000009020812 */ /* 0x000fe200078efcff */
[----:B------:R-:W-:Y:S02]  /*09b0*/  @!P0 IMAD.MOV.U32 R8, RZ, RZ, RZ ;  /* 0x000000ffff088224 */ /* 0x000fe400078e00ff */
[----:B------:R-:W-:Y:S02]  /*09c0*/  @P0 IMAD.MOV.U32 R8, RZ, RZ, RZ ;  /* 0x000000ffff080224 */ /* 0x000fe400078e00ff */
[----:B------:R-:W-:Y:S01]  /*09d0*/  @P0 IMAD.MOV.U32 R9, RZ, RZ, R2 ;  /* 0x000000ffff090224 */ /* 0x000fe200078e0002 */
[----:B------:R-:W-:Y:S06]  /*09e0*/  BRA `(.L_x_4) ;  /* 0x0000000000147947 */ /* 0x000fec0003800000 */
.L_x_6:
[----:B------:R-:W-:Y:S01]  /*09f0*/  LOP3.LUT R9, R5, 0x80000, RZ, 0xfc, !PT ;  /* 0x0008000005097812 */ /* 0x000fe200078efcff */
[----:B------:R-:W-:Y:S01]  /*0a00*/  IMAD.MOV.U32 R8, RZ, RZ, R4 ;  /* 0x000000ffff087224 */ /* 0x000fe200078e0004 */
[----:B------:R-:W-:Y:S06]  /*0a10*/  BRA `(.L_x_4) ;  /* 0x0000000000087947 */ /* 0x000fec0003800000 */
.L_x_5:
[----:B------:R-:W-:Y:S01]  /*0a20*/  LOP3.LUT R9, R7, 0x80000, RZ, 0xfc, !PT ;  /* 0x0008000007097812 */ /* 0x000fe200078efcff */
[----:B------:R-:W-:-:S07]  /*0a30*/  IMAD.MOV.U32 R8, RZ, RZ, R6 ;  /* 0x000000ffff087224 */ /* 0x000fce00078e0006 */
.L_x_4:
[----:B------:R-:W-:Y:S05]  /*0a40*/  BSYNC.RECONVERGENT B1 ;  /* 0x0000000000017941 */ /* 0x000fea0003800200 */
.L_x_2:
[----:B------:R-:W-:Y:S02]  /*0a50*/  IMAD.MOV.U32 R2, RZ, RZ, R0 ;  /* 0x000000ffff027224 */ /* 0x000fe400078e0000 */
[----:B------:R-:W-:-:S04]  /*0a60*/  IMAD.MOV.U32 R3, RZ, RZ, 0x0 ;  /* 0x00000000ff037424 */ /* 0x000fc800078e00ff */
[----:B------:R-:W-:Y:S05]  /*0a70*/  RET.REL.NODEC R2 `(_Z26compute_av_velocity_kernel7t_paramP7t_speedPiPdS2_) ;  /* 0xfffffff402607950 */ /* 0x000fea0003c3ffff */
.L_x_7:
[----:B------:R-:W-:-:S00]  /*0a80*/  BRA `(.L_x_7) ;  /* 0xfffffffc00fc7947 */ /* 0x000fc0000383ffff */
[----:B------:R-:W-:-:S00]  /*0a90*/  NOP ;  /* 0x0000000000007918 */ /* 0x000fc00000000000 */
        /* <DEDUP_REMOVED lines=14> */
.L_x_27:


//--------------------- .text._Z9collision7t_paramP7t_speedS1_PKi --------------------------
	.section	.text._Z9collision7t_paramP7t_speedS1_PKi,"ax",@progbits
	.align	128
        .global         _Z9collision7t_paramP7t_speedS1_PKi
        .type           _Z9collision7t_paramP7t_speedS1_PKi,@function
        .size           _Z9collision7t_paramP7t_speedS1_PKi,(.L_x_28 - _Z9collision7t_paramP7t_speedS1_PKi)
        .other          _Z9collision7t_paramP7t_speedS1_PKi,@"STO_CUDA_ENTRY STV_DEFAULT"
_Z9collision7t_paramP7t_speedS1_PKi:
.text._Z9collision7t_paramP7t_speedS1_PKi:
[----:B------:R-:W-:Y:S01]  /*0000*/  LDC R1, c[0x0][0x37c] ;  /* 0x0000df00ff017b82 */ /* 0x000fe20000000800 */
[----:B------:R-:W0:Y:S07]  /*0010*/  S2R R0, SR_TID.X ;  /* 0x0000000000007919 */ /* 0x000e2e0000002100 */
[----:B------:R-:W1:Y:S01]  /*0020*/  LDC R14, c[0x0][0x364] ;  /* 0x0000d900ff0e7b82 */ /* 0x000e620000000800 */
[----:B------:R-:W1:Y:S07]  /*0030*/  S2R R5, SR_TID.Y ;  /* 0x0000000000057919 */ /* 0x000e6e0000002200 */
[----:B------:R-:W0:Y:S08]  /*0040*/  S2UR UR5, SR_CTAID.X ;  /* 0x00000000000579c3 */ /* 0x000e300000002500 */
[----:B------:R-:W0:Y:S08]  /*0050*/  LDC R9, c[0x0][0x360] ;  /* 0x0000d800ff097b82 */ /* 0x000e300000000800 */
[----:B------:R-:W1:Y:S08]  /*0060*/  S2UR UR4, SR_CTAID.Y ;  /* 0x00000000000479c3 */ /* 0x000e700000002600 */
[----:B------:R-:W2:Y:S01]  /*0070*/  LDC.64 R2, c[0x0][0x380] ;  /* 0x0000e000ff027b82 */ /* 0x000ea20000000a00 */
[----:B0-----:R-:W-:-:S02]  /*0080*/  IMAD R9, R9, UR5, R0 ;  /* 0x0000000509097c24 */ /* 0x001fc4000f8e0200 */
[----:B-1----:R-:W-:-:S03]  /*0090*/  IMAD R14, R14, UR4, R5 ;  /* 0x000000040e0e7c24 */ /* 0x002fc6000f8e0205 */
[----:B--2---:R-:W-:-:S04]  /*00a0*/  ISETP.GE.AND P0, PT, R9, R2, PT ;  /* 0x000000020900720c */ /* 0x004fc80003f06270 */
[----:B------:R-:W-:-:S13]  /*00b0*/  ISETP.GE.OR P0, PT, R14, R3, P0 ;  /* 0x000000030e00720c */ /* 0x000fda0000706670 */
[----:B------:R-:W-:Y:S05]  /*00c0*/  @P0 EXIT ;  /* 0x000000000000094d */ /* 0x000fea0003800000 */
[----:B------:R-:W0:Y:S01]  /*00d0*/  LDC.64 R6, c[0x0][0x3b8] ;  /* 0x0000ee00ff067b82 */ /* 0x000e220000000a00 */
[----:B------:R-:W1:Y:S01]  /*00e0*/  LDCU.64 UR4, c[0x0][0x358] ;  /* 0x00006b00ff0477ac */ /* 0x000e620008000a00 */
[----:B------:R-:W-:-:S04]  /*00f0*/  IMAD R8, R14, R2, RZ ;  /* 0x000000020e087224 */ /* 0x000fc800078e02ff */
[----:B------:R-:W-:-:S04]  /*0100*/  IMAD.IADD R4, R9, 0x1, R8 ;  /* 0x0000000109047824 */ /* 0x000fc800078e0208 */
[----:B0-----:R-:W-:-:S06]  /*0110*/  IMAD.WIDE R6, R4, 0x4, R6 ;  /* 0x0000000404067825 */ /* 0x001fcc00078e0206 */
[----:B-1----:R0:W2:Y:S01]  /*0120*/  LDG.E R6, desc[UR4][R6.64] ;  /* 0x0000000406067981 */ /* 0x0020a2000c1e1900 */
[----:B------:R-:W-:Y:S01]  /*0130*/  IABS R17, R2 ;  /* 0x0000000200117213 */ /* 0x000fe20000000000 */
[----:B------:R-:W1:Y:S01]  /*0140*/  I2F.U32.RP R0, R3 ;  /* 0x0000000300007306 */ /* 0x000e620000209000 */
[----:B------:R-:W-:Y:S01]  /*0150*/  VIADD R5, R9, 0x1 ;  /* 0x0000000109057836 */ /* 0x000fe20000000000 */
[----:B------:R-:W-:Y:S02]  /*0160*/  ISETP.NE.U32.AND P2, PT, R3, RZ, PT ;  /* 0x000000ff0300720c */ /* 0x000fe40003f45070 */
[----:B------:R-:W-:Y:S02]  /*0170*/  ISETP.NE.AND P3, PT, R2, RZ, PT ;  /* 0x000000ff0200720c */ /* 0x000fe40003f65270 */
[----:B------:R-:W-:Y:S02]  /*0180*/  ISETP.NE.AND P5, PT, R14, RZ, PT ;  /* 0x000000ff0e00720c */ /* 0x000fe40003fa5270 */
[----:B------:R-:W3:Y:S08]  /*0190*/  I2F.RP R15, R17 ;  /* 0x00000011000f7306 */ /* 0x000ef00000209400 */
[----:B-1----:R-:W1:Y:S08]  /*01a0*/  MUFU.RCP R0, R0 ;  /* 0x0000000000007308 */ /* 0x002e700000001000 */
[----:B---3--:R-:W3:Y:S01]  /*01b0*/  MUFU.RCP R15, R15 ;  /* 0x0000000f000f7308 */ /* 0x008ee20000001000 */
[----:B-1----:R-:W-:Y:S01]  /*01c0*/  VIADD R10, R0, 0xffffffe ;  /* 0x0ffffffe000a7836 */ /* 0x002fe20000000000 */
[----:B------:R-:W-:-:S06]  /*01d0*/  IABS R0, R5 ;  /* 0x0000000500007213 */ /* 0x000fcc0000000000 */
[----:B------:R1:W4:Y:S01]  /*01e0*/  F2I.FTZ.U32.TRUNC.NTZ R11, R10 ;  /* 0x0000000a000b7305 */ /* 0x000322000021f000 */
[----:B---3--:R-:W-:-:S07]  /*01f0*/  VIADD R12, R15, 0xffffffe ;  /* 0x0ffffffe0f0c7836 */ /* 0x008fce0000000000 */
[----:B------:R3:W5:Y:S01]  /*0200*/  F2I.FTZ.U32.TRUNC.NTZ R13, R12 ;  /* 0x0000000c000d7305 */ /* 0x000762000021f000 */
[----:B-1----:R-:W-:Y:S02]  /*0210*/  HFMA2 R10, -RZ, RZ, 0, 0 ;  /* 0x00000000ff0a7431 */ /* 0x002fe400000001ff */
[----:B----4-:R-:W-:Y:S02]  /*0220*/  IMAD.MOV R16, RZ, RZ, -R11 ;  /* 0x000000ffff107224 */ /* 0x010fe400078e0a0b */
[----:B---3--:R-:W-:Y:S01]  /*0230*/  IMAD.MOV.U32 R12, RZ, RZ, RZ ;  /* 0x000000ffff0c7224 */ /* 0x008fe200078e00ff */
[----:B-----5:R-:W-:-:S05]  /*0240*/  IADD3 R18, PT, PT, RZ, -R13, RZ ;  /* 0x8000000dff127210 */ /* 0x020fca0007ffe0ff */
[----:B0-----:R-:W-:-:S04]  /*0250*/  IMAD R7, R18, R17, RZ ;  /* 0x0000001112077224 */ /* 0x001fc800078e02ff */
[----:B------:R-:W-:-:S04]  /*0260*/  IMAD.HI.U32 R12, R13, R7, R12 ;  /* 0x000000070d0c7227 */ /* 0x000fc800078e000c */
[----:B------:R-:W-:Y:S02]  /*0270*/  IMAD R7, R16, R3, RZ ;  /* 0x0000000310077224 */ /* 0x000fe400078e02ff */
[----:B------:R-:W-:-:S04]  /*0280*/  IMAD.HI.U32 R12, R12, R0, RZ ;  /* 0x000000000c0c7227 */ /* 0x000fc800078e00ff */
[----:B------:R-:W-:-:S04]  /*0290*/  IMAD.HI.U32 R11, R11, R7, R10 ;  /* 0x000000070b0b7227 */ /* 0x000fc800078e000a */
[----:B------:R-:W-:Y:S02]  /*02a0*/  IMAD.MOV R12, RZ, RZ, -R12 ;  /* 0x000000ffff0c7224 */ /* 0x000fe400078e0a0c */
[----:B------:R-:W-:Y:S02]  /*02b0*/  VIADD R16, R14, 0x1 ;  /* 0x000000010e107836 */ /* 0x000fe40000000000 */
[----:B------:R-:W-:Y:S02]  /*02c0*/  IMAD R0, R17, R12, R0 ;  /* 0x0000000c11007224 */ /* 0x000fe400078e0200 */
[----:B------:R-:W-:-:S03]  /*02d0*/  IMAD.HI.U32 R11, R11, R16, RZ ;  /* 0x000000100b0b7227 */ /* 0x000fc600078e00ff */
[----:B------:R-:W-:Y:S01]  /*02e0*/  ISETP.GT.U32.AND P1, PT, R17, R0, PT ;  /* 0x000000001100720c */ /* 0x000fe20003f24070 */
[----:B------:R-:W-:-:S04]  /*02f0*/  IMAD.MOV R11, RZ, RZ, -R11 ;  /* 0x000000ffff0b7224 */ /* 0x000fc800078e0a0b */
[----:B------:R-:W-:Y:S01]  /*0300*/  IMAD R16, R3, R11, R16 ;  /* 0x0000000b03107224 */ /* 0x000fe200078e0210 */
[----:B------:R-:W-:-:S04]  /*0310*/  SEL R11, R14, R3, P5 ;  /* 0x000000030e0b7207 */ /* 0x000fc80002800000 */
[----:B------:R-:W-:Y:S01]  /*0320*/  ISETP.GE.U32.AND P0, PT, R16, R3, PT ;  /* 0x000000031000720c */ /* 0x000fe20003f06070 */
[----:B------:R-:W-:Y:S02]  /*0330*/  VIADD R11, R11, 0xffffffff ;  /* 0xffffffff0b0b7836 */ /* 0x000fe40000000000 */
[----:B------:R-:W-:Y:S02]  /*0340*/  @!P1 IADD3 R0, PT, PT, R0, -R17, RZ ;  /* 0x8000001100009210 */ /* 0x000fe40007ffe0ff */
[----:B------:R-:W-:Y:S02]  /*0350*/  ISETP.GE.AND P1, PT, R5, RZ, PT ;  /* 0x000000ff0500720c */ /* 0x000fe40003f26270 */
[----:B------:R-:W-:-:S06]  /*0360*/  ISETP.GT.U32.AND P4, PT, R17, R0, PT ;  /* 0x000000001100720c */ /* 0x000fcc0003f84070 */
[----:B------:R-:W-:-:S05]  /*0370*/  @P0 IMAD.IADD R16, R16, 0x1, -R3 ;  /* 0x0000000110100824 */ /* 0x000fca00078e0a03 */
[----:B------:R-:W-:Y:S02]  /*0380*/  ISETP.GE.U32.AND P0, PT, R16, R3, PT ;  /* 0x000000031000720c */ /* 0x000fe40003f06070 */
[----:B------:R-:W-:-:S05]  /*0390*/  @!P4 IMAD.IADD R0, R0, 0x1, -R17 ;  /* 0x000000010000c824 */ /* 0x000fca00078e0a11 */
[----:B------:R-:W-:Y:S02]  /*03a0*/  @!P1 IADD3 R0, PT, PT, -R0, RZ, RZ ;  /* 0x000000ff00009210 */ /* 0x000fe40007ffe1ff */
[----:B------:R-:W-:-:S04]  /*03b0*/  @!P3 LOP3.LUT R0, RZ, R2, RZ, 0x33, !PT ;  /* 0x00000002ff00b212 */ /* 0x000fc800078e33ff */
[----:B------:R-:W-:Y:S01]  /*03c0*/  @P0 IMAD.IADD R16, R16, 0x1, -R3 ;  /* 0x0000000110100824 */ /* 0x000fe200078e0a03 */
[C---:B------:R-:W-:Y:S02]  /*03d0*/  ISETP.NE.AND P0, PT, R9.reuse, RZ, PT ;  /* 0x000000ff0900720c */ /* 0x040fe40003f05270 */
[----:B------:R-:W-:Y:S02]  /*03e0*/  @!P2 LOP3.LUT R16, RZ, R3, RZ, 0x33, !PT ;  /* 0x00000003ff10a212 */ /* 0x000fe400078e33ff */
[----:B------:R-:W-:Y:S02]  /*03f0*/  SEL R3, R9, R2, P0 ;  /* 0x0000000209037207 */ /* 0x000fe40000000000 */
[----:B--2---:R-:W-:-:S13]  /*0400*/  ISETP.NE.AND P4, PT, R6, RZ, PT ;  /* 0x000000ff0600720c */ /* 0x004fda0003f85270 */
[----:B------:R-:W-:Y:S05]  /*0410*/  @!P4 BRA `(.L_x_8) ;  /* 0x0000000000ccc947 */ /* 0x000fea0003800000 */
[----:B------:R-:W0:Y:S08]  /*0420*/  LDC.64 R6, c[0x0][0x3a8] ;  /* 0x0000ea00ff067b82 */ /* 0x000e300000000a00 */
[----:B------:R-:W1:Y:S01]  /*0430*/  LDC.64 R14, c[0x0][0x3b0] ;  /* 0x0000ec00ff0e7b82 */ /* 0x000e620000000a00 */
[----:B0-----:R-:W-:-:S06]  /*0440*/  IMAD.WIDE R12, R4, 0x48, R6 ;  /* 0x00000048040c7825 */ /* 0x001fcc00078e0206 */
[----:B------:R-:W2:Y:S01]  /*0450*/  LDG.E.64 R12, desc[UR4][R12.64] ;  /* 0x000000040c0c7981 */ /* 0x000ea2000c1e1b00 */
[----:B------:R-:W-:Y:S02]  /*0460*/  IMAD.IADD R17, R8, 0x1, R0 ;  /* 0x0000000108117824 */ /* 0x000fe400078e0200 */
[----:B-1----:R-:W-:-:S04]  /*0470*/  IMAD.WIDE R4, R4, 0x48, R14 ;  /* 0x0000004804047825 */ /* 0x002fc800078e020e */
[----:B------:R-:W-:-:S04]  /*0480*/  IMAD.WIDE R14, R17, 0x48, R6 ;  /* 0x00000048110e7825 */ /* 0x000fc800078e0206 */
[----:B------:R-:W-:Y:S01]  /*0490*/  IMAD R20, R16, R2, RZ ;  /* 0x0000000210147224 */ /* 0x000fe200078e02ff */
[----:B--2---:R0:W-:Y:S04]  /*04a0*/  STG.E.64 desc[UR4][R4.64], R12 ;  /* 0x0000000c04007986 */ /* 0x0041e8000c101b04 */
[----:B------:R-:W2:Y:S01]  /*04b0*/  LDG.E.64 R14, desc[UR4][R14.64+0x18] ;  /* 0x000018040e0e7981 */ /* 0x000ea2000c1e1b00 */
[----:B------:R-:W-:-:S04]  /*04c0*/  IMAD.IADD R17, R9, 0x1, R20 ;  /* 0x0000000109117824 */ /* 0x000fc800078e0214 */
[----:B------:R-:W-:Y:S01]  /*04d0*/  IMAD.WIDE R16, R17, 0x48, R6 ;  /* 0x0000004811107825 */ /* 0x000fe200078e0206 */
[----:B------:R-:W-:Y:S02]  /*04e0*/  SHF.R.S32.HI R21, RZ, 0x1f, R3 ;  /* 0x0000001fff157819 */ /* 0x000fe40000011403 */
[----:B------:R-:W-:-:S04]  /*04f0*/  IADD3 R19, P0, PT, R8, R3, RZ ;  /* 0x0000000308137210 */ /* 0x000fc80007f1e0ff */
[----:B------:R-:W-:Y:S01]  /*0500*/  LEA.HI.X.SX32 R8, R8, R21, 0x1, P0 ;  /* 0x0000001508087211 */ /* 0x000fe200000f0eff */
[----:B--2---:R1:W-:Y:S04]  /*0510*/  STG.E.64 desc[UR4][R4.64+0x8], R14 ;  /* 0x0000080e04007986 */ /* 0x0043e8000c101b04 */
[----:B------:R-:W2:Y:S01]  /*0520*/  LDG.E.64 R16, desc[UR4][R16.64+0x20] ;  /* 0x0000200410107981 */ /* 0x000ea2000c1e1b00 */
[----:B------:R-:W-:-:S04]  /*0530*/  IMAD.WIDE.U32 R18, R19, 0x48, R6 ;  /* 0x0000004813127825 */ /* 0x000fc800078e0006 */
[----:B0-----:R-:W-:-:S05]  /*0540*/  IMAD R13, R8, 0x48, RZ ;  /* 0x00000048080d7824 */ /* 0x001fca00078e02ff */
[----:B------:R-:W-:Y:S01]  /*0550*/  IADD3 R19, PT, PT, R19, R13, RZ ;  /* 0x0000000d13137210 */ /* 0x000fe20007ffe0ff */
[----:B------:R-:W-:Y:S01]  /*0560*/  IMAD R22, R11, R2, RZ ;  /* 0x000000020b167224 */ /* 0x000fe200078e02ff */
[----:B--2---:R0:W-:Y:S04]  /*0570*/  STG.E.64 desc[UR4][R4.64+0x10], R16 ;  /* 0x0000101004007986 */ /* 0x0041e8000c101b04 */
[----:B------:R-:W2:Y:S01]  /*0580*/  LDG.E.64 R12, desc[UR4][R18.64+-0x40] ;  /* 0xffffc004120c7981 */ /* 0x000ea2000c1e1b00 */
[----:B------:R-:W-:-:S04]  /*0590*/  IMAD.IADD R9, R9, 0x1, R22 ;  /* 0x0000000109097824 */ /* 0x000fc800078e0216 */
[----:B------:R-:W-:Y:S01]  /*05a0*/  IMAD.WIDE R8, R9, 0x48, R6 ;  /* 0x0000004809087825 */ /* 0x000fe200078e0206 */
[----:B--2---:R2:W-:Y:S05]  /*05b0*/  STG.E.64 desc[UR4][R4.64+0x18], R12 ;  /* 0x0000180c04007986 */ /* 0x0045ea000c101b04 */
[----:B------:R-:W3:Y:S01]  /*05c0*/  LDG.E.64 R8, desc[UR4][R8.64+0x10] ;  /* 0x0000100408087981 */ /* 0x000ee2000c1e1b00 */
[----:B------:R-:W-:-:S04]  /*05d0*/  IMAD.IADD R11, R0, 0x1, R20 ;  /* 0x00000001000b7824 */ /* 0x000fc800078e0214 */
[----:B------:R-:W-:Y:S01]  /*05e0*/  IMAD.WIDE R10, R11, 0x48, R6 ;  /* 0x000000480b0a7825 */ /* 0x000fe200078e0206 */
[----:B-1----:R-:W-:-:S04]  /*05f0*/  IADD3 R15, P0, PT, R3, R20, RZ ;  /* 0x00000014030f7210 */ /* 0x002fc80007f1e0ff */
[----:B------:R-:W-:Y:S01]  /*0600*/  LEA.HI.X.SX32 R20, R20, R21, 0x1, P0 ;  /* 0x0000001514147211 */ /* 0x000fe200000f0eff */
[----:B---3--:R1:W-:Y:S04]  /*0610*/  STG.E.64 desc[UR4][R4.64+0x20], R8 ;  /* 0x0000200804007986 */ /* 0x0083e8000c101b04 */
[----:B------:R-:W3:Y:S01]  /*0620*/  LDG.E.64 R10, desc[UR4][R10.64+0x38] ;  /* 0x000038040a0a7981 */ /* 0x000ee2000c1e1b00 */
[----:B------:R-:W-:-:S04]  /*0630*/  IMAD.WIDE.U32 R14, R15, 0x48, R6 ;  /* 0x000000480f0e7825 */ /* 0x000fc800078e0006 */
[----:B0-----:R-:W-:-:S04]  /*0640*/  IMAD R17, R20, 0x48, RZ ;  /* 0x0000004814117824 */ /* 0x001fc800078e02ff */
[----:B------:R-:W-:Y:S01]  /*0650*/  IMAD.IADD R15, R15, 0x1, R17 ;  /* 0x000000010f0f7824 */ /* 0x000fe200078e0211 */
[----:B------:R-:W-:-:S04]  /*0660*/  IADD3 R3, P0, PT, R3, R22, RZ ;  /* 0x0000001603037210 */ /* 0x000fc80007f1e0ff */
[----:B------:R-:W-:Y:S01]  /*0670*/  LEA.HI.X.SX32 R21, R22, R21, 0x1, P0 ;  /* 0x0000001516157211 */ /* 0x000fe200000f0eff */
[----:B---3--:R-:W-:Y:S04]  /*0680*/  STG.E.64 desc[UR4][R4.64+0x28], R10 ;  /* 0x0000280a04007986 */ /* 0x008fe8000c101b04 */
[----:B--2---:R-:W2:Y:S01]  /*0690*/  LDG.E.64 R12, desc[UR4][R14.64+-0x8] ;  /* 0xfffff8040e0c7981 */ /* 0x004ea2000c1e1b00 */
[----:B------:R-:W-:-:S04]  /*06a0*/  IMAD.WIDE.U32 R2, R3, 0x48, R6 ;  /* 0x0000004803027825 */ /* 0x000fc800078e0006 */
[----:B------:R-:W-:-:S05]  /*06b0*/  IMAD R21, R21, 0x48, RZ ;  /* 0x0000004815157824 */ /* 0x000fca00078e02ff */
[----:B------:R-:W-:Y:S01]  /*06c0*/  IADD3 R3, PT, PT, R3, R21, RZ ;  /* 0x0000001503037210 */ /* 0x000fe20007ffe0ff */
[----:B--2---:R-:W-:Y:S05]  /*06d0*/  STG.E.64 desc[UR4][R4.64+0x30], R12 ;  /* 0x0000300c04007986 */ /* 0x004fea000c101b04 */
[----:B------:R-:W2:Y:S01]  /*06e0*/  LDG.E.64 R2, desc[UR4][R2.64+-0x20] ;  /* 0xffffe00402027981 */ /* 0x000ea2000c1e1b00 */
[----:B-1----:R-:W-:-:S04]  /*06f0*/  IMAD.IADD R9, R0, 0x1, R22 ;  /* 0x0000000100097824 */ /* 0x002fc800078e0216 */
[----:B------:R-:W-:Y:S01]  /*0700*/  IMAD.WIDE R6, R9, 0x48, R6 ;  /* 0x0000004809067825 */ /* 0x000fe200078e0206 */
[----:B--2---:R-:W-:Y:S05]  /*0710*/  STG.E.64 desc[UR4][R4.64+0x38], R2 ;  /* 0x0000380204007986 */ /* 0x004fea000c101b04 */
[----:B------:R-:W2:Y:S04]  /*0720*/  LDG.E.64 R6, desc[UR4][R6.64+0x30] ;  /* 0x0000300406067981 */ /* 0x000ea8000c1e1b00 */
[----:B--2---:R-:W-:Y:S01]  /*0730*/  STG.E.64 desc[UR4][R4.64+0x40], R6 ;  /* 0x0000400604007986 */ /* 0x004fe2000c101b04 */
[----:B------:R-:W-:Y:S05]  /*0740*/  EXIT ;  /* 0x000000000000794d */ /* 0x000fea0003800000 */
.L_x_8:
[----:B------:R-:W0:Y:S01]  /*0750*/  LDC.64 R6, c[0x0][0x3a8] ;  /* 0x0000ea00ff067b82 */ /* 0x000e220000000a00 */
[----:B------:R-:W-:Y:S01]  /*0760*/  SHF.R.S32.HI R5, RZ, 0x1f, R3 ;  /* 0x0000001fff057819 */ /* 0x000fe20000011403 */
[----:B------:R-:W-:Y:S01]  /*0770*/  IMAD R20, R11, R2, RZ ;  /* 0x000000020b147224 */ /* 0x000fe200078e02ff */
[----:B------:R-:W-:-:S04]  /*0780*/  IADD3 R13, P0, PT, R8, R3, RZ ;  /* 0x00000003080d7210 */ /* 0x000fc80007f1e0ff */
[----:B------:R-:W-:-:S05]  /*0790*/  LEA.HI.X.SX32 R10, R8, R5, 0x1, P0 ;  /* 0x00000005080a7211 */ /* 0x000fca00000f0eff */
[----:B------:R-:W-:Y:S02]  /*07a0*/  IMAD R15, R10, 0x48, RZ ;  /* 0x000000480a0f7824 */ /* 0x000fe400078e02ff */
[----:B0-----:R-:W-:-:S04]  /*07b0*/  IMAD.WIDE.U32 R12, R13, 0x48, R6 ;  /* 0x000000480d0c7825 */ /* 0x001fc800078e0006 */
[----:B------:R-:W-:-:S04]  /*07c0*/  IMAD.WIDE R10, R4, 0x48, R6 ;  /* 0x00000048040a7825 */ /* 0x000fc800078e0206 */
[----:B------:R-:W-:Y:S02]  /*07d0*/  IMAD.IADD R13, R13, 0x1, R15 ;  /* 0x000000010d0d7824 */ /* 0x000fe400078e020f */
[----:B------:R-:W-:Y:S01]  /*07e0*/  IMAD.IADD R15, R9, 0x1, R20 ;  /* 0x00000001090f7824 */ /* 0x000fe200078e0214 */
[----:B------:R-:W2:Y:S04]  /*07f0*/  LDG.E.64 R10, desc[UR4][R10.64] ;  /* 0x000000040a0a7981 */ /* 0x000ea8000c1e1b00 */
[----:B------:R-:W2:Y:S01]  /*0800*/  LDG.E.64 R12, desc[UR4][R12.64+-0x40] ;  /* 0xffffc0040c0c7981 */ /* 0x000ea2000c1e1b00 */
[----:B------:R-:W-:Y:S01]  /*0810*/  IMAD.WIDE R14, R15, 0x48, R6 ;  /* 0x000000480f0e7825 */ /* 0x000fe200078e0206 */
[----:B------:R-:W-:-:S03]  /*0820*/  IADD3 R17, PT, PT, R8, R0, RZ ;  /* 0x0000000008117210 */ /* 0x000fc60007ffe0ff */
[----:B------:R-:W-:Y:S02]  /*0830*/  IMAD R2, R16, R2, RZ ;  /* 0x0000000210027224 */ /* 0x000fe400078e02ff */
[----:B------:R-:W3:Y:S01]  /*0840*/  LDG.E.64 R14, desc[UR4][R14.64+0x10] ;  /* 0x000010040e0e7981 */ /* 0x000ee2000c1e1b00 */
[----:B------:R-:W-:Y:S01]  /*0850*/  IMAD.WIDE R16, R17, 0x48, R6 ;  /* 0x0000004811107825 */ /* 0x000fe200078e0206 */
[----:B------:R-:W-:-:S03]  /*0860*/  IADD3 R21, P0, PT, R3, R20, RZ ;  /* 0x0000001403157210 */ /* 0x000fc60007f1e0ff */
[----:B------:R-:W-:Y:S01]  /*0870*/  IMAD.IADD R19, R9, 0x1, R2 ;  /* 0x0000000109137824 */ /* 0x000fe200078e0202 */
[----:B------:R-:W-:Y:S01]  /*0880*/  LEA.HI.X.SX32 R22, R20, R5, 0x1, P0 ;  /* 0x0000000514167211 */ /* 0x000fe200000f0eff */
[----:B------:R-:W4:Y:S01]  /*0890*/  LDG.E.64 R16, desc[UR4][R16.64+0x18] ;  /* 0x0000180410107981 */ /* 0x000f22000c1e1b00 */
[----:B------:R-:W-:-:S04]  /*08a0*/  IMAD.WIDE.U32 R8, R21, 0x48, R6 ;  /* 0x0000004815087825 */ /* 0x000fc800078e0006 */
[----:B------:R-:W-:-:S04]  /*08b0*/  IMAD.WIDE R18, R19, 0x48, R6 ;  /* 0x0000004813127825 */ /* 0x000fc800078e0206 */
[----:B------:R-:W-:Y:S02]  /*08c0*/  IMAD R21, R22, 0x48, RZ ;  /* 0x0000004816157824 */ /* 0x000fe400078e02ff */
[----:B------:R-:W5:Y:S01]  /*08d0*/  LDG.E.64 R18, desc[UR4][R18.64+0x20] ;  /* 0x0000200412127981 */ /* 0x000f62000c1e1b00 */
[----:B------:R-:W-:Y:S01]  /*08e0*/  IADD3 R23, PT, PT, R0, R20, RZ ;  /* 0x0000001400177210 */ /* 0x000fe20007ffe0ff */
[----:B------:R-:W-:-:S05]  /*08f0*/  IMAD.IADD R9, R9, 0x1, R21 ;  /* 0x0000000109097824 */ /* 0x000fca00078e0215 */
[----:B------:R0:W5:Y:S01]  /*0900*/  LDG.E.64 R20, desc[UR4][R8.64+-0x20] ;  /* 0xffffe00408147981 */ /* 0x000162000c1e1b00 */
[----:B------:R-:W-:Y:S01]  /*0910*/  IMAD.WIDE R22, R23, 0x48, R6 ;  /* 0x0000004817167825 */ /* 0x000fe200078e0206 */
[----:B------:R-:W-:-:S03]  /*0920*/  IADD3 R3, P0, PT, R3, R2, RZ ;  /* 0x0000000203037210 */ /* 0x000fc60007f1e0ff */
[----:B------:R-:W-:Y:S01]  /*0930*/  IMAD.IADD R25, R0, 0x1, R2 ;  /* 0x0000000100197824 */ /* 0x000fe200078e0202 */
[----:B------:R-:W-:Y:S01]  /*0940*/  LEA.HI.X.SX32 R2, R2, R5, 0x1, P0 ;  /* 0x0000000502027211 */ /* 0x000fe200000f0eff */
[----:B------:R-:W5:Y:S02]  /*0950*/  LDG.E.64 R22, desc[UR4][R22.64+0x30] ;  /* 0x0000300416167981 */ /* 0x000f64000c1e1b00 */
[----:B------:R-:W-:-:S04]  /*0960*/  IMAD.WIDE R24, R25, 0x48, R6 ;  /* 0x0000004819187825 */ /* 0x000fc800078e0206 */
[----:B------:R-:W-:Y:S02]  /*0970*/  IMAD.WIDE.U32 R6, R3, 0x48, R6 ;  /* 0x0000004803067825 */ /* 0x000fe400078e0006 */
[----:B------:R-:W5:Y:S02]  /*0980*/  LDG.E.64 R24, desc[UR4][R24.64+0x38] ;  /* 0x0000380418187981 */ /* 0x000f64000c1e1b00 */
[----:B------:R-:W-:-:S04]  /*0990*/  IMAD R3, R2, 0x48, RZ ;  /* 0x0000004802037824 */ /* 0x000fc800078e02ff */
[----:B------:R-:W-:-:S05]  /*09a0*/  IMAD.IADD R7, R7, 0x1, R3 ;  /* 0x0000000107077824 */ /* 0x000fca00078e0203 */
[----:B------:R-:W5:Y:S01]  /*09b0*/  LDG.E.64 R26, desc[UR4][R6.64+-0x8] ;  /* 0xfffff804061a7981 */ /* 0x000f62000c1e1b00 */
[----:B0-----:R-:W-:Y:S01]  /*09c0*/  MOV R8, 0x1 ;  /* 0x0000000100087802 */ /* 0x001fe20000000f00 */
[----:B------:R-:W-:Y:S01]  /*09d0*/  BSSY.RECONVERGENT B0, `(.L_x_9) ;  /* 0x0000023000007945 */ /* 0x000fe20003800200 */
[----:B--2---:R-:W-:-:S08]  /*09e0*/  DADD R2, R10, R12 ;  /* 0x000000000a027229 */ /* 0x004fd0000000000c */
[----:B---3--:R-:W-:-:S08]  /*09f0*/  DADD R2, R14, R2 ;  /* 0x000000000e027229 */ /* 0x008fd00000000002 */
[----:B----4-:R-:W-:-:S08]  /*0a00*/  DADD R2, R16, R2 ;  /* 0x0000000010027229 */ /* 0x010fd00000000002 */
[----:B-----5:R-:W-:-:S08]  /*0a10*/  DADD R2, R18, R2 ;  /* 0x0000000012027229 */ /* 0x020fd00000000002 */
[----:B------:R-:W-:-:S08]  /*0a20*/  DADD R2, R20, R2 ;  /* 0x0000000014027229 */ /* 0x000fd00000000002 */
[----:B------:R-:W-:-:S08]  /*0a30*/  DADD R2, R22, R2 ;  /* 0x0000000016027229 */ /* 0x000fd00000000002 */
[----:B------:R-:W-:-:S08]  /*0a40*/  DADD R2, R24, R2 ;  /* 0x0000000018027229 */ /* 0x000fd00000000002 */
[----:B------:R-:W-:-:S06]  /*0a50*/  DADD R28, R26, R2 ;  /* 0x000000001a1c7229 */ /* 0x000fcc0000000002 */
[----:B------:R-:W0:Y:S01]  /*0a60*/  MUFU.RCP64H R9, R29 ;  /* 0x0000001d00097308 */ /* 0x000e220000001800 */
[----:B------:R-:W-:Y:S02]  /*0a70*/  DADD R6, R16, R22 ;  /* 0x0000000010067229 */ /* 0x000fe40000000016 */
[----:B0-----:R-:W-:-:S08]  /*0a80*/  DFMA R2, -R28, R8, 1 ;  /* 0x3ff000001c02742b */ /* 0x001fd00000000108 */
[----:B------:R-:W-:Y:S02]  /*0a90*/  DFMA R30, R2, R2, R2 ;  /* 0x00000002021e722b */ /* 0x000fe40000000002 */
[----:B------:R-:W-:-:S06]  /*0aa0*/  DADD R2, R12, R20 ;  /* 0x000000000c027229 */ /* 0x000fcc0000000014 */
[----:B------:R-:W-:Y:S02]  /*0ab0*/  DFMA R30, R8, R30, R8 ;  /* 0x0000001e081e722b */ /* 0x000fe40000000008 */
[----:B------:R-:W-:Y:S02]  /*0ac0*/  DADD R6, R24, R6 ;  /* 0x0000000018067229 */ /* 0x000fe40000000006 */
[----:B------:R-:W-:-:S04]  /*0ad0*/  DADD R2, R26, R2 ;  /* 0x000000001a027229 */ /* 0x000fc80000000002 */
[----:B------:R-:W-:-:S04]  /*0ae0*/  DFMA R8, -R28, R30, 1 ;  /* 0x3ff000001c08742b */ /* 0x000fc8000000011e */
[----:B------:R-:W-:-:S04]  /*0af0*/  DADD R32, R2, -R6 ;  /* 0x0000000002207229 */ /* 0x000fc80000000806 */
[----:B------:R-:W-:-:S08]  /*0b00*/  DFMA R8, R30, R8, R30 ;  /* 0x000000081e08722b */ /* 0x000fd0000000001e */
[----:B------:R-:W-:-:S08]  /*0b10*/  DMUL R2, R32, R8 ;  /* 0x0000000820027228 */ /* 0x000fd00000000000 */
[----:B------:R-:W-:-:S08]  /*0b20*/  DFMA R6, -R28, R2, R32 ;  /* 0x000000021c06722b */ /* 0x000fd00000000120 */
[----:B------:R-:W-:Y:S01]  /*0b30*/  DFMA R2, R8, R6, R2 ;  /* 0x000000060802722b */ /* 0x000fe20000000002 */
[----:B------:R-:W-:-:S09]  /*0b40*/  FSETP.GEU.AND P1, PT, |R33|, 6.5827683646048100446e-37, PT ;  /* 0x036000002100780b */ /* 0x000fd20003f2e200 */
[----:B------:R-:W-:-:S05]  /*0b50*/  FFMA R0, RZ, R29, R3 ;  /* 0x0000001dff007223 */ /* 0x000fca0000000003 */
[----:B------:R-:W-:-:S13]  /*0b60*/  FSETP.GT.AND P0, PT, |R0|, 1.469367938527859385e-39, PT ;  /* 0x001000000000780b */ /* 0x000fda0003f04200 */
[----:B------:R-:W-:Y:S05]  /*0b70*/  @P0 BRA P1, `(.L_x_10) ;  /* 0x0000000000200947 */ /* 0x000fea0000800000 */
[----:B------:R-:W-:Y:S01]  /*0b80*/  IMAD.MOV.U32 R34, RZ, RZ, R32 ;  /* 0x000000ffff227224 */ /* 0x000fe200078e0020 */
[----:B------:R-:W-:Y:S01]  /*0b90*/  MOV R32, R28 ;  /* 0x0000001c00207202 */ /* 0x000fe20000000f00 */
[----:B------:R-:W-:Y:S01]  /*0ba0*/  IMAD.MOV.U32 R35, RZ, RZ, R33 ;  /* 0x000000ffff237224 */ /* 0x000fe200078e0021 */
[----:B------:R-:W-:Y:S01]  /*0bb0*/  MOV R0, 0xbe0 ;  /* 0x00000be000007802 */ /* 0x000fe20000000f00 */
[----:B------:R-:W-:-:S07]  /*0bc0*/  IMAD.MOV.U32 R33, RZ, RZ, R29 ;  /* 0x000000ffff217224 */ /* 0x000fce00078e001d */
[----:B------:R-:W-:Y:S05]  /*0bd0*/  CALL.REL.NOINC `($__internal_1_$__cuda_sm20_div_rn_f64_full) ;  /* 0x0000000400c07944 */ /* 0x000fea0003c00000 */
[----:B------:R-:W-:Y:S01]  /*0be0*/  IMAD.MOV.U32 R2, RZ, RZ, R5 ;  /* 0x000000ffff027224 */ /* 0x000fe200078e0005 */
[----:B------:R-:W-:-:S07]  /*0bf0*/  MOV R3, R8 ;  /* 0x0000000800037202 */ /* 0x000fce0000000f00 */
.L_x_10:
[----:B------:R-:W-:Y:S05]  /*0c00*/  BSYNC.RECONVERGENT B0 ;  /* 0x0000000000007941 */ /* 0x000fea0003800200 */
.L_x_9:
[----:B------:R-:W0:Y:S01]  /*0c10*/  MUFU.RCP64H R31, R29 ;  /* 0x0000001d001f7308 */ /* 0x000e220000001800 */
[----:B------:R-:W-:Y:S01]  /*0c20*/  IMAD.MOV.U32 R30, RZ, RZ, 0x1 ;  /* 0x00000001ff1e7424 */ /* 0x000fe200078e00ff */
[----:B------:R-:W-:Y:S01]  /*0c30*/  DADD R8, R18, R24 ;  /* 0x0000000012087229 */ /* 0x000fe20000000018 */
[----:B------:R-:W-:Y:S07]  /*0c40*/  BSSY.RECONVERGENT B0, `(.L_x_11) ;  /* 0x0000019000007945 */ /* 0x000fee0003800200 */
[----:B------:R-:W-:-:S02]  /*0c50*/  DADD R8, R26, R8 ;  /* 0x000000001a087229 */ /* 0x000fc40000000008 */
[----:B0-----:R-:W-:-:S08]  /*0c60*/  DFMA R6, -R28, R30, 1 ;  /* 0x3ff000001c06742b */ /* 0x001fd0000000011e */
[----:B------:R-:W-:Y:S02]  /*0c70*/  DFMA R32, R6, R6, R6 ;  /* 0x000000060620722b */ /* 0x000fe40000000006 */
[----:B------:R-:W-:-:S06]  /*0c80*/  DADD R6, R14, R20 ;  /* 0x000000000e067229 */ /* 0x000fcc0000000014 */
[----:B------:R-:W-:Y:S02]  /*0c90*/  DFMA R32, R30, R32, R30 ;  /* 0x000000201e20722b */ /* 0x000fe4000000001e */
[----:B------:R-:W-:-:S06]  /*0ca0*/  DADD R6, R22, R6 ;  /* 0x0000000016067229 */ /* 0x000fcc0000000006 */
[----:B------:R-:W-:Y:S02]  /*0cb0*/  DFMA R34, -R28, R32, 1 ;  /* 0x3ff000001c22742b */ /* 0x000fe40000000120 */
[----:B------:R-:W-:-:S06]  /*0cc0*/  DADD R30, R6, -R8 ;  /* 0x00000000061e7229 */ /* 0x000fcc0000000808 */
[----:B------:R-:W-:-:S04]  /*0cd0*/  DFMA R34, R32, R34, R32 ;  /* 0x000000222022722b */ /* 0x000fc80000000020 */
[----:B------:R-:W-:-:S04]  /*0ce0*/  FSETP.GEU.AND P1, PT, |R31|, 6.5827683646048100446e-37, PT ;  /* 0x036000001f00780b */ /* 0x000fc80003f2e200 */
[----:B------:R-:W-:-:S08]  /*0cf0*/  DMUL R6, R34, R30 ;  /* 0x0000001e22067228 */ /* 0x000fd00000000000 */
[----:B------:R-:W-:-:S08]  /*0d00*/  DFMA R8, -R28, R6, R30 ;  /* 0x000000061c08722b */ /* 0x000fd0000000011e */
[----:B------:R-:W-:-:S10]  /*0d10*/  DFMA R6, R34, R8, R6 ;  /* 0x000000082206722b */ /* 0x000fd40000000006 */
        /* <DEDUP_REMOVED lines=9> */
[----:B------:R-:W-:Y:S01]  /*0db0*/  MOV R6, R5 ;  /* 0x0000000500067202 */ /* 0x000fe20000000f00 */
[----:B------:R-:W-:-:S07]  /*0dc0*/  IMAD.MOV.U32 R7, RZ, RZ, R8 ;  /* 0x000000ffff077224 */ /* 0x000fce00078e0008 */
.L_x_12:
[----:B------:R-:W-:Y:S05]  /*0dd0*/  BSYNC.RECONVERGENT B0 ;  /* 0x0000000000007941 */ /* 0x000fea0003800200 */
.L_x_11:
[----:B------:R-:W-:Y:S02]  /*0de0*/  HFMA2 R9, -RZ, RZ, 1.984375, 0 ;  /* 0x3ff00000ff097431 */ /* 0x000fe400000001ff */
[----:B------:R-:W-:Y:S01]  /*0df0*/  IMAD.MOV.U32 R8, RZ, RZ, 0x0 ;  /* 0x00000000ff087424 */ /* 0x000fe200078e00ff */
[----:B------:R-:W-:Y:S01]  /*0e00*/  DMUL R40, R2, R2 ;  /* 0x0000000202287228 */ /* 0x000fe20000000000 */
[----:B------:R-:W-:Y:S01]  /*0e10*/  UMOV UR6, 0x1c71c71c ;  /* 0x1c71c71c00067882 */ /* 0x000fe20000000000 */
[C-C-:B------:R-:W-:Y:S01]  /*0e20*/  DADD R36, R6.reuse, R2.reuse ;  /* 0x0000000006247229 */ /* 0x140fe20000000002 */
[----:B------:R-:W-:Y:S01]  /*0e30*/  UMOV UR7, 0x3fdc71c7 ;  /* 0x3fdc71c700077882 */ /* 0x000fe20000000000 */
[----:B------:R-:W-:Y:S01]  /*0e40*/  DADD R30, R6, -R2 ;  /* 0x00000000061e7229 */ /* 0x000fe20000000802 */
[----:B------:R-:W0:Y:S01]  /*0e50*/  LDCU.64 UR8, c[0x0][0x3a0] ;  /* 0x00007400ff0877ac */ /* 0x000e220008000a00 */
[C-C-:B------:R-:W-:Y:S02]  /*0e60*/  DFMA R32, R2.reuse, 3, R8.reuse ;  /* 0x400800000220782b */ /* 0x140fe40000000008 */
[----:B------:R-:W-:-:S02]  /*0e70*/  DFMA R2, R2, -3, R8 ;  /* 0xc00800000202782b */ /* 0x000fc40000000008 */
[C---:B------:R-:W-:Y:S02]  /*0e80*/  DMUL R38, R6.reuse, R6 ;  /* 0x0000000606267228 */ /* 0x040fe40000000000 */
[C-C-:B------:R-:W-:Y:S02]  /*0e90*/  DFMA R34, R6.reuse, 3, R8.reuse ;  /* 0x400800000622782b */ /* 0x140fe40000000008 */
[----:B------:R-:W-:Y:S02]  /*0ea0*/  DFMA R6, R6, -3, R8 ;  /* 0xc00800000606782b */ /* 0x000fe40000000008 */
[C---:B------:R-:W-:Y:S02]  /*0eb0*/  DFMA R32, R40.reuse, 4.5, R32 ;  /* 0x401200002820782b */ /* 0x040fe40000000020 */
[C---:B------:R-:W-:Y:S02]  /*0ec0*/  DFMA R2, R40.reuse, 4.5, R2 ;  /* 0x401200002802782b */ /* 0x040fe40000000002 */
[----:B------:R-:W-:-:S02]  /*0ed0*/  DADD R40, R40, R38 ;  /* 0x0000000028287229 */ /* 0x000fc40000000026 */
[C---:B------:R-:W-:Y:S02]  /*0ee0*/  DFMA R34, R38.reuse, 4.5, R34 ;  /* 0x401200002622782b */ /* 0x040fe40000000022 */
[----:B------:R-:W-:Y:S02]  /*0ef0*/  DFMA R38, R38, 4.5, R6 ;  /* 0x401200002626782b */ /* 0x000fe40000000006 */
[C-C-:B------:R-:W-:Y:S02]  /*0f00*/  DFMA R42, R36.reuse, 3, R8.reuse ;  /* 0x40080000242a782b */ /* 0x140fe40000000008 */
[C---:B------:R-:W-:Y:S02]  /*0f10*/  DMUL R6, R36.reuse, R36 ;  /* 0x0000002424067228 */ /* 0x040fe40000000000 */
[----:B------:R-:W-:Y:S02]  /*0f20*/  DFMA R44, R36, -3, R8 ;  /* 0xc0080000242c782b */ /* 0x000fe40000000008 */
[----:B------:R-:W-:-:S02]  /*0f30*/  DFMA R32, R40, -1.5, R32 ;  /* 0xbff800002820782b */ /* 0x000fc40000000020 */
[----:B------:R-:W-:Y:S02]  /*0f40*/  DFMA R2, R40, -1.5, R2 ;  /* 0xbff800002802782b */ /* 0x000fe40000000002 */
[C---:B------:R-:W-:Y:S02]  /*0f50*/  DFMA R36, R6.reuse, 4.5, R42 ;  /* 0x401200000624782b */ /* 0x040fe4000000002a */
[----:B------:R-:W-:Y:S02]  /*0f60*/  DFMA R6, R6, 4.5, R44 ;  /* 0x401200000606782b */ /* 0x000fe4000000002c */
[C-C-:B------:R-:W-:Y:S02]  /*0f70*/  DFMA R44, R30.reuse, 3, R8.reuse ;  /* 0x400800001e2c782b */ /* 0x140fe40000000008 */
[C---:B------:R-:W-:Y:S02]  /*0f80*/  DMUL R42, R30.reuse, R30 ;  /* 0x0000001e1e2a7228 */ /* 0x040fe40000000000 */
[----:B------:R-:W-:-:S02]  /*0f90*/  DFMA R30, R30, -3, R8 ;  /* 0xc00800001e1e782b */ /* 0x000fc40000000008 */
[C---:B------:R-:W-:Y:S02]  /*0fa0*/  DFMA R8, R40.reuse, -1.5, R8 ;  /* 0xbff800002808782b */ /* 0x040fe40000000008 */
[----:B------:R-:W-:Y:S02]  /*0fb0*/  DFMA R34, R40, -1.5, R34 ;  /* 0xbff800002822782b */ /* 0x000fe40000000022 */
[C---:B------:R-:W-:Y:S02]  /*0fc0*/  DFMA R44, R42.reuse, 4.5, R44 ;  /* 0x401200002a2c782b */ /* 0x040fe4000000002c */
[----:B------:R-:W-:Y:S02]  /*0fd0*/  DFMA R30, R42, 4.5, R30 ;  /* 0x401200002a1e782b */ /* 0x000fe4000000001e */
[C---:B------:R-:W-:Y:S02]  /*0fe0*/  DFMA R38, R40.reuse, -1.5, R38 ;  /* 0xbff800002826782b */ /* 0x040fe40000000026 */
[----:B------:R-:W-:-:S02]  /*0ff0*/  DFMA R36, R40, -1.5, R36 ;  /* 0xbff800002824782b */ /* 0x000fc40000000024 */
[C---:B------:R-:W-:Y:S02]  /*1000*/  DFMA R6, R40.reuse, -1.5, R6 ;  /* 0xbff800002806782b */ /* 0x040fe40000000006 */
[C---:B------:R-:W-:Y:S02]  /*1010*/  DFMA R44, R40.reuse, -1.5, R44 ;  /* 0xbff80000282c782b */ /* 0x040fe4000000002c */
[----:B------:R-:W-:Y:S02]  /*1020*/  DFMA R30, R40, -1.5, R30 ;  /* 0xbff80000281e782b */ /* 0x000fe4000000001e */
[C---:B------:R-:W-:Y:S01]  /*1030*/  DMUL R40, R28.reuse, UR6 ;  /* 0x000000061c287c28 */ /* 0x040fe20008000000 */
[----:B------:R-:W-:Y:S02]  /*1040*/  UMOV UR7, 0x3fbc71c7 ;  /* 0x3fbc71c700077882 */ /* 0x000fe40000000000 */
[----:B------:R-:W-:Y:S01]  /*1050*/  DMUL R28, R28, UR6 ;  /* 0x000000061c1c7c28 */ /* 0x000fe20008000000 */
[----:B------:R-:W-:-:S04]  /*1060*/  UMOV UR7, 0x3f9c71c7 ;  /* 0x3f9c71c700077882 */ /* 0x000fc80000000000 */
[----:B------:R-:W-:Y:S02]  /*1070*/  DFMA R8, R40, R8, -R10 ;  /* 0x000000082808722b */ /* 0x000fe4000000080a */
[--C-:B------:R-:W-:Y:S02]  /*1080*/  DADD R40, R10, R12.reuse ;  /* 0x000000000a287229 */ /* 0x100fe4000000000c */
[C---:B------:R-:W-:Y:S02]  /*1090*/  DFMA R32, R28.reuse, R32, -R12 ;  /* 0x000000201c20722b */ /* 0x040fe4000000080c */
[----:B------:R-:W-:Y:S02]  /*10a0*/  DFMA R34, R28, R34, -R14 ;  /* 0x000000221c22722b */ /* 0x000fe4000000080e */
[----:B0-----:R-:W-:Y:S02]  /*10b0*/  DFMA R10, R8, UR8, R10 ;  /* 0x00000008080a7c2b */ /* 0x001fe4000800000a */
[----:B------:R-:W-:Y:S01]  /*10c0*/  DADD R40, R14, R40 ;  /* 0x000000000e287229 */ /* 0x000fe20000000028 */
[----:B------:R-:W0:Y:S01]  /*10d0*/  LDC.64 R8, c[0x0][0x3b0] ;  /* 0x0000ec00ff087b82 */ /* 0x000e220000000a00 */
[----:B------:R-:W-:-:S02]  /*10e0*/  DFMA R2, R28, R2, -R16 ;  /* 0x000000021c02722b */ /* 0x000fc40000000810 */
[----:B------:R-:W-:Y:S02]  /*10f0*/  DFMA R38, R28, R38, -R18 ;  /* 0x000000261c26722b */ /* 0x000fe40000000812 */
[----:B------:R-:W-:Y:S02]  /*1100*/  DFMA R32, R32, UR8, R12 ;  /* 0x0000000820207c2b */ /* 0x000fe4000800000c */
[----:B------:R-:W-:Y:S02]  /*1110*/  DADD R40, R16, R40 ;  /* 0x0000000010287229 */ /* 0x000fe40000000028 */
[----:B------:R-:W-:Y:S02]  /*1120*/  DFMA R34, R34, UR8, R14 ;  /* 0x0000000822227c2b */ /* 0x000fe4000800000e */
[----:B------:R-:W-:Y:S02]  /*1130*/  DFMA R2, R2, UR8, R16 ;  /* 0x0000000802027c2b */ /* 0x000fe40008000010 */
[----:B------:R-:W-:-:S02]  /*1140*/  DFMA R38, R38, UR8, R18 ;  /* 0x0000000826267c2b */ /* 0x000fc40008000012 */
[----:B------:R-:W-:-:S08]  /*1150*/  DADD R40, R18, R40 ;  /* 0x0000000012287229 */ /* 0x000fd00000000028 */
[----:B------:R-:W-:Y:S01]  /*1160*/  DADD R40, R20, R40 ;  /* 0x0000000014287229 */ /* 0x000fe20000000028 */
[----:B0-----:R-:W-:-:S05]  /*1170*/  IMAD.WIDE R8, R4, 0x48, R8 ;  /* 0x0000004804087825 */ /* 0x001fca00078e0208 */
[----:B------:R-:W-:Y:S02]  /*1180*/  STG.E.64 desc[UR4][R8.64], R10 ;  /* 0x0000000a08007986 */ /* 0x000fe4000c101b04 */
[----:B------:R-:W-:Y:S02]  /*1190*/  DADD R40, R22, R40 ;  /* 0x0000000016287229 */ /* 0x000fe40000000028 */
[----:B------:R-:W-:Y:S04]  /*11a0*/  STG.E.64 desc[UR4][R8.64+0x8], R32 ;  /* 0x0000082008007986 */ /* 0x000fe8000c101b04 */
[----:B------:R-:W-:Y:S02]  /*11b0*/  STG.E.64 desc[UR4][R8.64+0x10], R34 ;  /* 0x0000102208007986 */ /* 0x000fe4000c101b04 */
[----:B------:R-:W-:-:S02]  /*11c0*/  DADD R40, R24, R40 ;  /* 0x0000000018287229 */ /* 0x000fc40000000028 */
[----:B------:R-:W-:Y:S04]  /*11d0*/  STG.E.64 desc[UR4][R8.64+0x18], R2 ;  /* 0x0000180208007986 */ /* 0x000fe8000c101b04 */
[----:B------:R-:W-:Y:S02]  /*11e0*/  STG.E.64 desc[UR4][R8.64+0x20], R38 ;  /* 0x0000202608007986 */ /* 0x000fe4000c101b04 */
[----:B------:R-:W-:-:S08]  /*11f0*/  DADD R40, R26, R40 ;  /* 0x000000001a287229 */ /* 0x000fd00000000028 */
[----:B------:R-:W-:-:S08]  /*1200*/  DMUL R40, R40, UR6 ;  /* 0x0000000628287c28 */ /* 0x000fd00008000000 */
[C---:B------:R-:W-:Y:S02]  /*1210*/  DFMA R36, R40.reuse, R36, -R20 ;  /* 0x000000242824722b */ /* 0x040fe40000000814 */
[C---:B------:R-:W-:Y:S02]  /*1220*/  DFMA R44, R40.reuse, R44, -R22 ;  /* 0x0000002c282c722b */ /* 0x040fe40000000816 */
[C---:B------:R-:W-:Y:S02]  /*1230*/  DFMA R6, R40.reuse, R6, -R24 ;  /* 0x000000062806722b */ /* 0x040fe40000000818 */
[----:B------:R-:W-:Y:S02]  /*1240*/  DFMA R30, R40, R30, -R26 ;  /* 0x0000001e281e722b */ /* 0x000fe4000000081a */
[----:B------:R-:W-:Y:S02]  /*1250*/  DFMA R36, R36, UR8, R20 ;  /* 0x0000000824247c2b */ /* 0x000fe40008000014 */
[----:B------:R-:W-:-:S02]  /*1260*/  DFMA R44, R44, UR8, R22 ;  /* 0x000000082c2c7c2b */ /* 0x000fc40008000016 */
[----:B------:R-:W-:Y:S02]  /*1270*/  DFMA R6, R6, UR8, R24 ;  /* 0x0000000806067c2b */ /* 0x000fe40008000018 */
[----:B------:R-:W-:Y:S01]  /*1280*/  DFMA R30, R30, UR8, R26 ;  /* 0x000000081e1e7c2b */ /* 0x000fe2000800001a */
[----:B------:R-:W-:Y:S04]  /*1290*/  STG.E.64 desc[UR4][R8.64+0x28], R36 ;  /* 0x0000282408007986 */ /* 0x000fe8000c101b04 */
[----:B------:R-:W-:Y:S04]  /*12a0*/  STG.E.64 desc[UR4][R8.64+0x30], R44 ;  /* 0x0000302c08007986 */ /* 0x000fe8000c101b04 */
[----:B------:R-:W-:Y:S04]  /*12b0*/  STG.E.64 desc[UR4][R8.64+0x38], R6 ;  /* 0x0000380608007986 */ /* 0x000fe8000c101b04 */
[----:B------:R-:W-:Y:S01]  /*12c0*/  STG.E.64 desc[UR4][R8.64+0x40], R30 ;  /* 0x0000401e08007986 */ /* 0x000fe2000c101b04 */
[----:B------:R-:W-:Y:S05]  /*12d0*/  EXIT ;  /* 0x000000000000794d */ /* 0x000fea0003800000 */
        .weak           $__internal_1_$__cuda_sm20_div_rn_f64_full
        .type           $__internal_1_$__cuda_sm20_div_rn_f64_full,@function
        .size           $__internal_1_$__cuda_sm20_div_rn_f64_full,(.L_x_28 - $__internal_1_$__cuda_sm20_div_rn_f64_full)
$__internal_1_$__cuda_sm20_div_rn_f64_full:
[C---:B------:R-:W-:Y:S01]  /*12e0*/  FSETP.GEU.AND P0, PT, |R33|.reuse, 1.469367938527859385e-39, PT ;  /* 0x001000002100780b */ /* 0x040fe20003f0e200 */
[----:B------:R-:W-:Y:S01]  /*12f0*/  IMAD.MOV.U32 R36, RZ, RZ, 0x1 ;  /* 0x00000001ff247424 */ /* 0x000fe200078e00ff */
[----:B------:R-:W-:Y:S01]  /*1300*/  LOP3.LUT R30, R33, 0x800fffff, RZ, 0xc0, !PT ;  /* 0x800fffff211e7812 */ /* 0x000fe200078ec0ff */
[----:B------:R-:W-:Y:S01]  /*1310*/  BSSY.RECONVERGENT B1, `(.L_x_13) ;  /* 0x0000054000017945 */ /* 0x000fe20003800200 */
[C---:B------:R-:W-:Y:S02]  /*1320*/  FSETP.GEU.AND P2, PT, |R35|.reuse, 1.469367938527859385e-39, PT ;  /* 0x001000002300780b */ /* 0x040fe40003f4e200 */
[----:B------:R-:W-:Y:S01]  /*1330*/  LOP3.LUT R31, R30, 0x3ff00000, RZ, 0xfc, !PT ;  /* 0x3ff000001e1f7812 */ /* 0x000fe200078efcff */
[----:B------:R-:W-:Y:S01]  /*1340*/  IMAD.MOV.U32 R30, RZ, RZ, R32 ;  /* 0x000000ffff1e7224 */ /* 0x000fe200078e0020 */
[----:B------:R-:W-:Y:S02]  /*1350*/  LOP3.LUT R5, R35, 0x7ff00000, RZ, 0xc0, !PT ;  /* 0x7ff0000023057812 */ /* 0x000fe400078ec0ff */
[----:B------:R-:W-:-:S03]  /*1360*/  LOP3.LUT R42, R33, 0x7ff00000, RZ, 0xc0, !PT ;  /* 0x7ff00000212a7812 */ /* 0x000fc600078ec0ff */
[----:B------:R-:W-:Y:S01]  /*1370*/  @!P0 DMUL R30, R32, 8.98846567431157953865e+307 ;  /* 0x7fe00000201e8828 */ /* 0x000fe20000000000 */
[----:B------:R-:W-:-:S03]  /*1380*/  ISETP.GE.U32.AND P1, PT, R5, R42, PT ;  /* 0x0000002a0500720c */ /* 0x000fc60003f26070 */
[----:B------:R-:W-:Y:S01]  /*1390*/  @!P2 LOP3.LUT R6, R33, 0x7ff00000, RZ, 0xc0, !PT ;  /* 0x7ff000002106a812 */ /* 0x000fe200078ec0ff */
[----:B------:R-:W-:Y:S01]  /*13a0*/  @!P2 IMAD.MOV.U32 R40, RZ, RZ, RZ ;  /* 0x000000ffff28a224 */ /* 0x000fe200078e00ff */
[----:B------:R-:W0:Y:S02]  /*13b0*/  MUFU.RCP64H R37, R31 ;  /* 0x0000001f00257308 */ /* 0x000e240000001800 */
[----:B------:R-:W-:Y:S02]  /*13c0*/  @!P2 ISETP.GE.U32.AND P3, PT, R5, R6, PT ;  /* 0x000000060500a20c */ /* 0x000fe40003f66070 */
[----:B------:R-:W-:Y:S02]  /*13d0*/  MOV R6, 0x1ca00000 ;  /* 0x1ca0000000067802 */ /* 0x000fe40000000f00 */
[----:B------:R-:W-:Y:S02]  /*13e0*/  @!P0 LOP3.LUT R42, R31, 0x7ff00000, RZ, 0xc0, !PT ;  /* 0x7ff000001f2a8812 */ /* 0x000fe400078ec0ff */
[----:B------:R-:W-:-:S04]  /*13f0*/  @!P2 SEL R7, R6, 0x63400000, !P3 ;  /* 0x634000000607a807 */ /* 0x000fc80005800000 */
[----:B------:R-:W-:-:S04]  /*1400*/  @!P2 LOP3.LUT R7, R7, 0x80000000, R35, 0xf8, !PT ;  /* 0x800000000707a812 */ /* 0x000fc800078ef823 */
[----:B------:R-:W-:Y:S01]  /*1410*/  @!P2 LOP3.LUT R41, R7, 0x100000, RZ, 0xfc, !PT ;  /* 0x001000000729a812 */ /* 0x000fe200078efcff */
[----:B0-----:R-:W-:-:S08]  /*1420*/  DFMA R8, R36, -R30, 1 ;  /* 0x3ff000002408742b */ /* 0x001fd0000000081e */
[----:B------:R-:W-:-:S08]  /*1430*/  DFMA R8, R8, R8, R8 ;  /* 0x000000080808722b */ /* 0x000fd00000000008 */
[----:B------:R-:W-:Y:S01]  /*1440*/  DFMA R36, R36, R8, R36 ;  /* 0x000000082424722b */ /* 0x000fe20000000024 */
[----:B------:R-:W-:Y:S01]  /*1450*/  SEL R9, R6, 0x63400000, !P1 ;  /* 0x6340000006097807 */ /* 0x000fe20004800000 */
[----:B------:R-:W-:-:S03]  /*1460*/  IMAD.MOV.U32 R8, RZ, RZ, R34 ;  /* 0x000000ffff087224 */ /* 0x000fc600078e0022 */
[----:B------:R-:W-:-:S03]  /*1470*/  LOP3.LUT R9, R9, 0x800fffff, R35, 0xf8, !PT ;  /* 0x800fffff09097812 */ /* 0x000fc600078ef823 */
[----:B------:R-:W-:-:S03]  /*1480*/  DFMA R38, R36, -R30, 1 ;  /* 0x3ff000002426742b */ /* 0x000fc6000000081e */
[----:B------:R-:W-:-:S05]  /*1490*/  @!P2 DFMA R8, R8, 2, -R40 ;  /* 0x400000000808a82b */ /* 0x000fca0000000828 */
[----:B------:R-:W-:-:S08]  /*14a0*/  DFMA R36, R36, R38, R36 ;  /* 0x000000262424722b */ /* 0x000fd00000000024 */
[----:B------:R-:W-:-:S08]  /*14b0*/  DMUL R38, R36, R8 ;  /* 0x0000000824267228 */ /* 0x000fd00000000000 */
[----:B------:R-:W-:-:S08]  /*14c0*/  DFMA R40, R38, -R30, R8 ;  /* 0x8000001e2628722b */ /* 0x000fd00000000008 */
[----:B------:R-:W-:Y:S01]  /*14d0*/  DFMA R40, R36, R40, R38 ;  /* 0x000000282428722b */ /* 0x000fe20000000026 */
[----:B------:R-:W-:Y:S01]  /*14e0*/  MOV R37, R5 ;  /* 0x0000000500257202 */ /* 0x000fe20000000f00 */
[----:B------:R-:W-:Y:S01]  /*14f0*/  VIADD R36, R42, 0xffffffff ;  /* 0xffffffff2a247836 */ /* 0x000fe20000000000 */
[----:B------:R-:W-:-:S05]  /*1500*/  @!P2 LOP3.LUT R37, R9, 0x7ff00000, RZ, 0xc0, !PT ;  /* 0x7ff000000925a812 */ /* 0x000fca00078ec0ff */
[----:B------:R-:W-:-:S05]  /*1510*/  VIADD R7, R37, 0xffffffff ;  /* 0xffffffff25077836 */ /* 0x000fca0000000000 */
[----:B------:R-:W-:-:S04]  /*1520*/  ISETP.GT.U32.AND P0, PT, R7, 0x7feffffe, PT ;  /* 0x7feffffe0700780c */ /* 0x000fc80003f04070 */
[----:B------:R-:W-:-:S13]  /*1530*/  ISETP.GT.U32.OR P0, PT, R36, 0x7feffffe, P0 ;  /* 0x7feffffe2400780c */ /* 0x000fda0000704470 */
[----:B------:R-:W-:Y:S05]  /*1540*/  @P0 BRA `(.L_x_14) ;  /* 0x00000000006c0947 */ /* 0x000fea0003800000 */
[----:B------:R-:W-:-:S04]  /*1550*/  LOP3.LUT R34, R33, 0x7ff00000, RZ, 0xc0, !PT ;  /* 0x7ff0000021227812 */ /* 0x000fc800078ec0ff */
[CC--:B------:R-:W-:Y:S02]  /*1560*/  VIADDMNMX R7, R5.reuse, -R34.reuse, 0xb9600000, !PT ;  /* 0xb960000005077446 */ /* 0x0c0fe40007800922 */
[----:B------:R-:W-:Y:S01]  /*1570*/  ISETP.GE.U32.AND P0, PT, R5, R34, PT ;  /* 0x000000220500720c */ /* 0x000fe20003f06070 */
[----:B------:R-:W-:Y:S01]  /*1580*/  IMAD.MOV.U32 R34, RZ, RZ, RZ ;  /* 0x000000ffff227224 */ /* 0x000fe200078e00ff */
[----:B------:R-:W-:Y:S02]  /*1590*/  VIMNMX R5, PT, PT, R7, 0x46a00000, PT ;  /* 0x46a0000007057848 */ /* 0x000fe40003fe0100 */
[----:B------:R-:W-:-:S04]  /*15a0*/  SEL R6, R6, 0x63400000, !P0 ;  /* 0x6340000006067807 */ /* 0x000fc80004000000 */
[----:B------:R-:W-:-:S05]  /*15b0*/  IADD3 R5, PT, PT, -R6, R5, RZ ;  /* 0x0000000506057210 */ /* 0x000fca0007ffe1ff */
[----:B------:R-:W-:-:S06]  /*15c0*/  VIADD R35, R5, 0x7fe00000 ;  /* 0x7fe0000005237836 */ /* 0x000fcc0000000000 */
[----:B------:R-:W-:-:S10]  /*15d0*/  DMUL R6, R40, R34 ;  /* 0x0000002228067228 */ /* 0x000fd40000000000 */
[----:B------:R-:W-:-:S13]  /*15e0*/  FSETP.GTU.AND P0, PT, |R7|, 1.469367938527859385e-39, PT ;  /* 0x001000000700780b */ /* 0x000fda0003f0c200 */
[----:B------:R-:W-:Y:S05]  /*15f0*/  @P0 BRA `(.L_x_15) ;  /* 0x0000000000940947 */ /* 0x000fea0003800000 */
[----:B------:R-:W-:Y:S01]  /*1600*/  DFMA R8, R40, -R30, R8 ;  /* 0x8000001e2808722b */ /* 0x000fe20000000008 */
[----:B------:R-:W-:-:S09]  /*1610*/  MOV R34, RZ ;  /* 0x000000ff00227202 */ /* 0x000fd20000000f00 */
[C---:B------:R-:W-:Y:S02]  /*1620*/  FSETP.NEU.AND P0, PT, R9.reuse, RZ, PT ;  /* 0x000000ff0900720b */ /* 0x040fe40003f0d000 */
[----:B------:R-:W-:-:S04]  /*1630*/  LOP3.LUT R33, R9, 0x80000000, R33, 0x48, !PT ;  /* 0x8000000009217812 */ /* 0x000fc800078e4821 */
[----:B------:R-:W-:-:S07]  /*1640*/  LOP3.LUT R35, R33, R35, RZ, 0xfc, !PT ;  /* 0x0000002321237212 */ /* 0x000fce00078efcff */
[----:B------:R-:W-:Y:S05]  /*1650*/  @!P0 BRA `(.L_x_15) ;  /* 0x00000000007c8947 */ /* 0x000fea0003800000 */
[----:B------:R-:W-:Y:S01]  /*1660*/  IMAD.MOV R9, RZ, RZ, -R5 ;  /* 0x000000ffff097224 */ /* 0x000fe200078e0a05 */
[----:B------:R-:W-:Y:S01]  /*1670*/  DMUL.RP R34, R40, R34 ;  /* 0x0000002228227228 */ /* 0x000fe20000008000 */
[----:B------:R-:W-:Y:S01]  /*1680*/  IMAD.MOV.U32 R8, RZ, RZ, RZ ;  /* 0x000000ffff087224 */ /* 0x000fe200078e00ff */
[----:B------:R-:W-:-:S05]  /*1690*/  IADD3 R5, PT, PT, -R5, -0x43300000, RZ ;  /* 0xbcd0000005057810 */ /* 0x000fca0007ffe1ff */
[----:B------:R-:W-:-:S03]  /*16a0*/  DFMA R8, R6, -R8, R40 ;  /* 0x800000080608722b */ /* 0x000fc60000000028 */
[----:B------:R-:W-:-:S07]  /*16b0*/  LOP3.LUT R33, R35, R33, RZ, 0x3c, !PT ;  /* 0x0000002123217212 */ /* 0x000fce00078e3cff */
[----:B------:R-:W-:-:S04]  /*16c0*/  FSETP.NEU.AND P0, PT, |R9|, R5, PT ;  /* 0x000000050900720b */ /* 0x000fc80003f0d200 */
[----:B------:R-:W-:Y:S02]  /*16d0*/  FSEL R6, R34, R6, !P0 ;  /* 0x0000000622067208 */ /* 0x000fe40004000000 */
[----:B------:R-:W-:Y:S01]  /*16e0*/  FSEL R7, R33, R7, !P0 ;  /* 0x0000000721077208 */ /* 0x000fe20004000000 */
[----:B------:R-:W-:Y:S06]  /*16f0*/  BRA `(.L_x_15) ;  /* 0x0000000000547947 */ /* 0x000fec0003800000 */
.L_x_14:
[----:B------:R-:W-:-:S14]  /*1700*/  DSETP.NAN.AND P0, PT, R34, R34, PT ;  /* 0x000000222200722a */ /* 0x000fdc0003f08000 */
[----:B------:R-:W-:Y:S05]  /*1710*/  @P0 BRA `(.L_x_16) ;  /* 0x0000000000440947 */ /* 0x000fea0003800000 */
[----:B------:R-:W-:-:S14]  /*1720*/  DSETP.NAN.AND P0, PT, R32, R32, PT ;  /* 0x000000202000722a */ /* 0x000fdc0003f08000 */
[----:B------:R-:W-:Y:S05]  /*1730*/  @P0 BRA `(.L_x_17) ;  /* 0x0000000000300947 */ /* 0x000fea0003800000 */
[----:B------:R-:W-:Y:S01]  /*1740*/  ISETP.NE.AND P0, PT, R37, R42, PT ;  /* 0x0000002a2500720c */ /* 0x000fe20003f05270 */
[----:B------:R-:W-:Y:S01]  /*1750*/  IMAD.MOV.U32 R7, RZ, RZ, -0x80000 ;  /* 0xfff80000ff077424 */ /* 0x000fe200078e00ff */
[----:B------:R-:W-:-:S11]  /*1760*/  MOV R6, 0x0 ;  /* 0x0000000000067802 */ /* 0x000fd60000000f00 */
[----:B------:R-:W-:Y:S05]  /*1770*/  @!P0 BRA `(.L_x_15) ;  /* 0x0000000000348947 */ /* 0x000fea0003800000 */
[----:B------:R-:W-:Y:S02]  /*1780*/  ISETP.NE.AND P0, PT, R37, 0x7ff00000, PT ;  /* 0x7ff000002500780c */ /* 0x000fe40003f05270 */
[----:B------:R-:W-:Y:S02]  /*1790*/  LOP3.LUT R7, R35, 0x80000000, R33, 0x48, !PT ;  /* 0x8000000023077812 */ /* 0x000fe400078e4821 */
[----:B------:R-:W-:-:S13]  /*17a0*/  ISETP.EQ.OR P0, PT, R42, RZ, !P0 ;  /* 0x000000ff2a00720c */ /* 0x000fda0004702670 */
[----:B------:R-:W-:Y:S01]  /*17b0*/  @P0 LOP3.LUT R5, R7, 0x7ff00000, RZ, 0xfc, !PT ;  /* 0x7ff0000007050812 */ /* 0x000fe200078efcff */
[----:B------:R-:W-:Y:S01]  /*17c0*/  @!P0 IMAD.MOV.U32 R6, RZ, RZ, RZ ;  /* 0x000000ffff068224 */ /* 0x000fe200078e00ff */
[----:B------:R-:W-:-:S03]  /*17d0*/  @P0 MOV R6, RZ ;  /* 0x000000ff00060202 */ /* 0x000fc60000000f00 */
[----:B------:R-:W-:Y:S01]  /*17e0*/  @P0 IMAD.MOV.U32 R7, RZ, RZ, R5 ;  /* 0x000000ffff070224 */ /* 0x000fe200078e0005 */
[----:B------:R-:W-:Y:S06]  /*17f0*/  BRA `(.L_x_15) ;  /* 0x0000000000147947 */ /* 0x000fec0003800000 */
.L_x_17:
[----:B------:R-:W-:Y:S01]  /*1800*/  LOP3.LUT R7, R33, 0x80000, RZ, 0xfc, !PT ;  /* 0x0008000021077812 */ /* 0x000fe200078efcff */
[----:B------:R-:W-:Y:S01]  /*1810*/  IMAD.MOV.U32 R6, RZ, RZ, R32 ;  /* 0x000000ffff067224 */ /* 0x000fe200078e0020 */
[----:B------:R-:W-:Y:S06]  /*1820*/  BRA `(.L_x_15) ;  /* 0x0000000000087947 */ /* 0x000fec0003800000 */
.L_x_16:
[----:B------:R-:W-:Y:S02]  /*1830*/  LOP3.LUT R7, R35, 0x80000, RZ, 0xfc, !PT ;  /* 0x0008000023077812 */ /* 0x000fe400078efcff */
[----:B------:R-:W-:-:S07]  /*1840*/  MOV R6, R34 ;  /* 0x0000002200067202 */ /* 0x000fce0000000f00 */
.L_x_15:
[----:B------:R-:W-:Y:S05]  /*1850*/  BSYNC.RECONVERGENT B1 ;  /* 0x0000000000017941 */ /* 0x000fea0003800200 */
.L_x_13:
[----:B------:R-:W-:Y:S01]  /*1860*/  IMAD.MOV.U32 R5, RZ, RZ, R6 ;  /* 0x000000ffff057224 */ /* 0x000fe200078e0006 */
[----:B------:R-:W-:Y:S01]  /*1870*/  MOV R6, R0 ;  /* 0x0000000000067202 */ /* 0x000fe20000000f00 */
[----:B------:R-:W-:Y:S02]  /*1880*/  IMAD.MOV.U32 R8, RZ, RZ, R7 ;  /* 0x000000ffff087224 */ /* 0x000fe400078e0007 */
[----:B------:R-:W-:-:S04]  /*1890*/  IMAD.MOV.U32 R7, RZ, RZ, 0x0 ;  /* 0x00000000ff077424 */ /* 0x000fc800078e00ff */
[----:B------:R-:W-:Y:S05]  /*18a0*/  RET.REL.NODEC R6 `(_Z9collision7t_paramP7t_speedS1_PKi) ;  /* 0xffffffe406d47950 */ /* 0x000fea0003c3ffff */
.L_x_18:
        /* <DEDUP_REMOVED lines=13> */
.L_x_28:


//--------------------- .text._Z15accelerate_flow7t_paramP7t_speedPKi --------------------------
	.section	.text._Z15accelerate_flow7t_paramP7t_speedPKi,"ax",@progbits
	.align	128
        .global         _Z15accelerate_flow7t_paramP7t_speedPKi
        .type           _Z15accelerate_flow7t_paramP7t_speedPKi,@function
        .size           _Z15accelerate_flow7t_paramP7t_speedPKi,(.L_x_29 - _Z15accelerate_flow7t_paramP7t_speedPKi)
        .other          _Z15accelerate_flow7t_paramP7t_speedPKi,@"STO_CUDA_ENTRY STV_DEFAULT"
_Z15accelerate_flow7t_paramP7t_speedPKi:
.text._Z15accelerate_flow7t_paramP7t_speedPKi:
[----:B------:R-:W-:Y:S01]  /*0000*/  LDC R1, c[0x0][0x37c] ;  /* 0x0000df00ff017b82 */ /* 0x000fe20000000800 */
[----:B------:R-:W0:Y:S01]  /*0010*/  MUFU.RCP64H R3, 9 ;  /* 0x4022000000037908 */ /* 0x000e220000001800 */
[----:B------:R-:W-:-:S06]  /*0020*/  IMAD.MOV.U32 R10, RZ, RZ, 0x0 ;  /* 0x00000000ff0a7424 */ /* 0x000fcc00078e00ff */
[----:B------:R-:W1:Y:S01]  /*0030*/  LDC.64 R6, c[0x0][0x390] ;  /* 0x0000e400ff067b82 */ /* 0x000e620000000a00 */
[----:B------:R-:W-:Y:S01]  /*0040*/  IMAD.MOV.U32 R11, RZ, RZ, 0x40220000 ;  /* 0x40220000ff0b7424 */ /* 0x000fe200078e00ff */
[----:B------:R-:W2:Y:S01]  /*0050*/  S2R R0, SR_TID.X ;  /* 0x0000000000007919 */ /* 0x000ea20000002100 */
[----:B------:R-:W-:-:S05]  /*0060*/  IMAD.MOV.U32 R2, RZ, RZ, 0x1 ;  /* 0x00000001ff027424 */ /* 0x000fca00078e00ff */
[----:B------:R-:W1:Y:S01]  /*0070*/  LDC.64 R8, c[0x0][0x398] ;  /* 0x0000e600ff087b82 */ /* 0x000e620000000a00 */
[----:B0-----:R-:W-:-:S07]  /*0080*/  DFMA R4, R2, -R10, 1 ;  /* 0x3ff000000204742b */ /* 0x001fce000000080a */
[----:B------:R-:W2:Y:S01]  /*0090*/  S2UR UR4, SR_CTAID.X ;  /* 0x00000000000479c3 */ /* 0x000ea20000002500 */
[----:B------:R-:W-:-:S08]  /*00a0*/  DFMA R4, R4, R4, R4 ;  /* 0x000000040404722b */ /* 0x000fd00000000004 */
[----:B------:R-:W-:Y:S02]  /*00b0*/  DFMA R4, R2, R4, R2 ;  /* 0x000000040204722b */ /* 0x000fe40000000002 */
[----:B-1----:R-:W-:-:S06]  /*00c0*/  DMUL R6, R6, R8 ;  /* 0x0000000806067228 */ /* 0x002fcc0000000000 */
[----:B------:R-:W-:Y:S01]  /*00d0*/  DFMA R2, R4, -R10, 1 ;  /* 0x3ff000000402742b */ /* 0x000fe2000000080a */
[----:B------:R-:W2:Y:S03]  /*00e0*/  LDC R11, c[0x0][0x360] ;  /* 0x0000d800ff0b7b82 */ /* 0x000ea60000000800 */
[----:B------:R-:W-:-:S04]  /*00f0*/  FSETP.GEU.AND P1, PT, |R7|, 6.5827683646048100446e-37, PT ;  /* 0x036000000700780b */ /* 0x000fc80003f2e200 */
[----:B------:R-:W-:-:S08]  /*0100*/  DFMA R2, R4, R2, R4 ;  /* 0x000000020402722b */ /* 0x000fd00000000004 */
[----:B------:R-:W-:-:S08]  /*0110*/  DMUL R4, R6, R2 ;  /* 0x0000000206047228 */ /* 0x000fd00000000000 */
[----:B------:R-:W-:Y:S01]  /*0120*/  DFMA R8, R4, -9, R6 ;  /* 0xc02200000408782b */ /* 0x000fe20000000006 */
[----:B--2---:R-:W-:-:S07]  /*0130*/  IMAD R0, R11, UR4, R0 ;  /* 0x000000040b007c24 */ /* 0x004fce000f8e0200 */
[----:B------:R-:W-:Y:S01]  /*0140*/  DFMA R2, R2, R8, R4 ;  /* 0x000000080202722b */ /* 0x000fe20000000004 */
[----:B------:R-:W-:-:S09]  /*0150*/  IMAD.MOV.U32 R8, RZ, RZ, RZ ;  /* 0x000000ffff087224 */ /* 0x000fd200078e00ff */
[----:B------:R-:W-:-:S05]  /*0160*/  FFMA R4, RZ, 2.53125, R3 ;  /* 0x40220000ff047823 */ /* 0x000fca0000000003 */
[----:B------:R-:W-:-:S13]  /*0170*/  FSETP.GT.AND P0, PT, |R4|, 1.469367938527859385e-39, PT ;  /* 0x001000000400780b */ /* 0x000fda0003f04200 */
[----:B------:R-:W-:Y:S05]  /*0180*/  @P0 BRA P1, `(.L_x_19) ;  /* 0x00000000001c0947 */ /* 0x000fea0000800000 */
[----:B------:R-:W-:Y:S01]  /*0190*/  IMAD.MOV.U32 R12, RZ, RZ, R6 ;  /* 0x000000ffff0c7224 */ /* 0x000fe200078e0006 */
[----:B------:R-:W-:Y:S01]  /*01a0*/  MOV R20, 0x1e0 ;  /* 0x000001e000147802 */ /* 0x000fe20000000f00 */
[----:B------:R-:W-:Y:S02]  /*01b0*/  IMAD.MOV.U32 R13, RZ, RZ, R7 ;  /* 0x000000ffff0d7224 */ /* 0x000fe400078e0007 */
[----:B------:R-:W-:-:S07]  /*01c0*/  IMAD.MOV.U32 R9, RZ, RZ, 0x40220000 ;  /* 0x40220000ff097424 */ /* 0x000fce00078e00ff */
[----:B------:R-:W-:Y:S05]  /*01d0*/  CALL.REL.NOINC `($__internal_2_$__cuda_sm20_div_rn_f64_full) ;  /* 0x0000000000f47944 */ /* 0x000fea0003c00000 */
[----:B------:R-:W-:Y:S02]  /*01e0*/  IMAD.MOV.U32 R2, RZ, RZ, R4 ;  /* 0x000000ffff027224 */ /* 0x000fe400078e0004 */
[----:B------:R-:W-:-:S07]  /*01f0*/  IMAD.MOV.U32 R3, RZ, RZ, R5 ;  /* 0x000000ffff037224 */ /* 0x000fce00078e0005 */
.L_x_19:
[----:B------:R-:W0:Y:S01]  /*0200*/  MUFU.RCP64H R5, 36 ;  /* 0x4042000000057908 */ /* 0x000e220000001800 */
[----:B------:R-:W-:Y:S01]  /*0210*/  IMAD.MOV.U32 R12, RZ, RZ, 0x0 ;  /* 0x00000000ff0c7424 */ /* 0x000fe200078e00ff */
[----:B------:R-:W-:Y:S01]  /*0220*/  FSETP.GEU.AND P1, PT, |R7|, 6.5827683646048100446e-37, PT ;  /* 0x036000000700780b */ /* 0x000fe20003f2e200 */
[----:B------:R-:W-:Y:S02]  /*0230*/  IMAD.MOV.U32 R13, RZ, RZ, 0x40420000 ;  /* 0x40420000ff0d7424 */ /* 0x000fe400078e00ff */
[----:B------:R-:W-:-:S06]  /*0240*/  IMAD.MOV.U32 R4, RZ, RZ, 0x1 ;  /* 0x00000001ff047424 */ /* 0x000fcc00078e00ff */
[----:B0-----:R-:W-:-:S08]  /*0250*/  DFMA R10, R4, -R12, 1 ;  /* 0x3ff00000040a742b */ /* 0x001fd0000000080c */
[----:B------:R-:W-:-:S08]  /*0260*/  DFMA R10, R10, R10, R10 ;  /* 0x0000000a0a0a722b */ /* 0x000fd0000000000a */
[----:B------:R-:W-:-:S08]  /*0270*/  DFMA R10, R4, R10, R4 ;  /* 0x0000000a040a722b */ /* 0x000fd00000000004 */
[----:B------:R-:W-:-:S08]  /*0280*/  DFMA R4, R10, -R12, 1 ;  /* 0x3ff000000a04742b */ /* 0x000fd0000000080c */
[----:B------:R-:W-:-:S08]  /*0290*/  DFMA R4, R10, R4, R10 ;  /* 0x000000040a04722b */ /* 0x000fd0000000000a */
[----:B------:R-:W-:-:S08]  /*02a0*/  DMUL R10, R6, R4 ;  /* 0x00000004060a7228 */ /* 0x000fd00000000000 */
[----:B------:R-:W-:-:S08]  /*02b0*/  DFMA R12, R10, -36, R6 ;  /* 0xc04200000a0c782b */ /* 0x000fd00000000006 */
[----:B------:R-:W-:-:S10]  /*02c0*/  DFMA R4, R4, R12, R10 ;  /* 0x0000000c0404722b */ /* 0x000fd4000000000a */
[----:B------:R-:W-:-:S05]  /*02d0*/  FFMA R9, RZ, 3.03125, R5 ;  /* 0x40420000ff097823 */ /* 0x000fca0000000005 */
[----:B------:R-:W-:-:S13]  /*02e0*/  FSETP.GT.AND P0, PT, |R9|, 1.469367938527859385e-39, PT ;  /* 0x001000000900780b */ /* 0x000fda0003f04200 */
[----:B------:R-:W-:Y:S05]  /*02f0*/  @P0 BRA P1, `(.L_x_20) ;  /* 0x0000000000140947 */ /* 0x000fea0000800000 */
[----:B------:R-:W-:Y:S01]  /*0300*/  IMAD.MOV.U32 R12, RZ, RZ, R6 ;  /* 0x000000ffff0c7224 */ /* 0x000fe200078e0006 */
[----:B------:R-:W-:Y:S01]  /*0310*/  MOV R20, 0x350 ;  /* 0x0000035000147802 */ /* 0x000fe20000000f00 */
[----:B------:R-:W-:Y:S02]  /*0320*/  IMAD.MOV.U32 R13, RZ, RZ, R7 ;  /* 0x000000ffff0d7224 */ /* 0x000fe400078e0007 */
[----:B------:R-:W-:-:S07]  /*0330*/  IMAD.MOV.U32 R9, RZ, RZ, 0x40420000 ;  /* 0x40420000ff097424 */ /* 0x000fce00078e00ff */
[----:B------:R-:W-:Y:S05]  /*0340*/  CALL.REL.NOINC `($__internal_2_$__cuda_sm20_div_rn_f64_full) ;  /* 0x0000000000987944 */ /* 0x000fea0003c00000 */
.L_x_20:
[----:B------:R-:W0:Y:S02]  /*0350*/  LDCU UR4, c[0x0][0x384] ;  /* 0x00007080ff0477ac */ /* 0x000e240008000800 */
[----:B0-----:R-:W-:-:S13]  /*0360*/  ISETP.GE.AND P0, PT, R0, UR4, PT ;  /* 0x0000000400007c0c */ /* 0x001fda000bf06270 */
[----:B------:R-:W-:Y:S05]  /*0370*/  @P0 EXIT ;  /* 0x000000000000094d */ /* 0x000fea0003800000 */
[----:B------:R-:W0:Y:S01]  /*0380*/  LDC.64 R8, c[0x0][0x3b0] ;  /* 0x0000ec00ff087b82 */ /* 0x000e220000000a00 */
[----:B------:R-:W1:Y:S01]  /*0390*/  LDCU UR6, c[0x0][0x380] ;  /* 0x00007000ff0677ac */ /* 0x000e620008000800 */
[----:B------:R-:W2:Y:S06]  /*03a0*/  LDCU.64 UR4, c[0x0][0x358] ;  /* 0x00006b00ff0477ac */ /* 0x000eac0008000a00 */
[----:B------:R-:W3:Y:S01]  /*03b0*/  LDC.64 R6, c[0x0][0x3a8] ;  /* 0x0000ea00ff067b82 */ /* 0x000ee20000000a00 */
[----:B-1----:R-:W-:-:S04]  /*03c0*/  IMAD R11, R0, UR6, RZ ;  /* 0x00000006000b7c24 */ /* 0x002fc8000f8e02ff */
[----:B0-----:R-:W-:-:S06]  /*03d0*/  IMAD.WIDE R8, R11, 0x4, R8 ;  /* 0x000000040b087825 */ /* 0x001fcc00078e0208 */
[----:B--2---:R-:W2:Y:S01]  /*03e0*/  LDG.E R8, desc[UR4][R8.64] ;  /* 0x0000000408087981 */ /* 0x004ea2000c1e1900 */
[----:B---3--:R-:W-:Y:S01]  /*03f0*/  IMAD.WIDE R6, R11, 0x48, R6 ;  /* 0x000000480b067825 */ /* 0x008fe200078e0206 */
[----:B--2---:R-:W-:-:S13]  /*0400*/  ISETP.NE.AND P0, PT, R8, RZ, PT ;  /* 0x000000ff0800720c */ /* 0x004fda0003f05270 */
[----:B------:R-:W-:Y:S05]  /*0410*/  @P0 EXIT ;  /* 0x000000000000094d */ /* 0x000fea0003800000 */
[----:B------:R-:W2:Y:S02]  /*0420*/  LDG.E.64 R8, desc[UR4][R6.64+0x18] ;  /* 0x0000180406087981 */ /* 0x000ea4000c1e1b00 */
[----:B--2---:R-:W-:-:S14]  /*0430*/  DSETP.GT.AND P0, PT, R8, R2, PT ;  /* 0x000000020800722a */ /* 0x004fdc0003f04000 */
[----:B------:R-:W-:Y:S05]  /*0440*/  @!P0 EXIT ;  /* 0x000000000000894d */ /* 0x000fea0003800000 */
[----:B------:R-:W2:Y:S02]  /*0450*/  LDG.E.64 R10, desc[UR4][R6.64+0x30] ;  /* 0x00003004060a7981 */ /* 0x000ea4000c1e1b00 */
[----:B--2---:R-:W-:-:S14]  /*0460*/  DSETP.GT.AND P0, PT, R10, R4, PT ;  /* 0x000000040a00722a */ /* 0x004fdc0003f04000 */
[----:B------:R-:W-:Y:S05]  /*0470*/  @!P0 EXIT ;  /* 0x000000000000894d */ /* 0x000fea0003800000 */
[----:B------:R-:W2:Y:S02]  /*0480*/  LDG.E.64 R12, desc[UR4][R6.64+0x38] ;  /* 0x00003804060c7981 */ /* 0x000ea4000c1e1b00 */
[----:B--2---:R-:W-:-:S14]  /*0490*/  DSETP.GT.AND P0, PT, R12, R4, PT ;  /* 0x000000040c00722a */ /* 0x004fdc0003f04000 */
[----:B------:R-:W-:Y:S05]  /*04a0*/  @!P0 EXIT ;  /* 0x000000000000894d */ /* 0x000fea0003800000 */
[----:B------:R-:W2:Y:S04]  /*04b0*/  LDG.E.64 R14, desc[UR4][R6.64+0x8] ;  /* 0x00000804060e7981 */ /* 0x000ea8000c1e1b00 */
[----:B------:R-:W3:Y:S04]  /*04c0*/  LDG.E.64 R16, desc[UR4][R6.64+0x28] ;  /* 0x0000280406107981 */ /* 0x000ee8000c1e1b00 */
[----:B------:R-:W4:Y:S01]  /*04d0*/  LDG.E.64 R18, desc[UR4][R6.64+0x40] ;  /* 0x0000400406127981 */ /* 0x000f22000c1e1b00 */
[----:B------:R-:W-:Y:S02]  /*04e0*/  DADD R8, R8, -R2 ;  /* 0x0000000008087229 */ /* 0x000fe40000000802 */
[----:B------:R-:W-:-:S02]  /*04f0*/  DADD R10, R10, -R4 ;  /* 0x000000000a0a7229 */ /* 0x000fc40000000804 */
[----:B------:R-:W-:-:S03]  /*0500*/  DADD R12, R12, -R4 ;  /* 0x000000000c0c7229 */ /* 0x000fc60000000804 */
[----:B------:R-:W-:Y:S04]  /*0510*/  STG.E.64 desc[UR4][R6.64+0x18], R8 ;  /* 0x0000180806007986 */ /* 0x000fe8000c101b04 */
[----:B------:R-:W-:Y:S04]  /*0520*/  STG.E.64 desc[UR4][R6.64+0x30], R10 ;  /* 0x0000300a06007986 */ /* 0x000fe8000c101b04 */
[----:B------:R-:W-:Y:S01]  /*0530*/  STG.E.64 desc[UR4][R6.64+0x38], R12 ;  /* 0x0000380c06007986 */ /* 0x000fe2000c101b04 */
[----:B--2---:R-:W-:Y:S02]  /*0540*/  DADD R14, R14, R2 ;  /* 0x000000000e0e7229 */ /* 0x004fe40000000002 */
[----:B---3--:R-:W-:-:S05]  /*0550*/  DADD R16, R16, R4 ;  /* 0x0000000010107229 */ /* 0x008fca0000000004 */
[----:B------:R-:W-:Y:S01]  /*0560*/  STG.E.64 desc[UR4][R6.64+0x8], R14 ;  /* 0x0000080e06007986 */ /* 0x000fe2000c101b04 */
[----:B----4-:R-:W-:-:S03]  /*0570*/  DADD R18, R18, R4 ;  /* 0x0000000012127229 */ /* 0x010fc60000000004 */
[----:B------:R-:W-:Y:S04]  /*0580*/  STG.E.64 desc[UR4][R6.64+0x28], R16 ;  /* 0x0000281006007986 */ /* 0x000fe8000c101b04 */
[----:B------:R-:W-:Y:S01]  /*0590*/  STG.E.64 desc[UR4][R6.64+0x40], R18 ;  /* 0x0000401206007986 */ /* 0x000fe2000c101b04 */
[----:B------:R-:W-:Y:S05]  /*05a0*/  EXIT ;  /* 0x000000000000794d */ /* 0x000fea0003800000 */
        .weak           $__internal_2_$__cuda_sm20_div_rn_f64_full
        .type           $__internal_2_$__cuda_sm20_div_rn_f64_full,@function
        .size           $__internal_2_$__cuda_sm20_div_rn_f64_full,(.L_x_29 - $__internal_2_$__cuda_sm20_div_rn_f64_full)
$__internal_2_$__cuda_sm20_div_rn_f64_full:
[C---:B------:R-:W-:Y:S01]  /*05b0*/  FSETP.GEU.AND P0, PT, |R9|.reuse, 1.469367938527859385e-39, PT ;  /* 0x001000000900780b */ /* 0x040fe20003f0e200 */
[----:B------:R-:W-:Y:S01]  /*05c0*/  IMAD.MOV.U32 R16, RZ, RZ, 0x1 ;  /* 0x00000001ff107424 */ /* 0x000fe200078e00ff */
[C---:B------:R-:W-:Y:S01]  /*05d0*/  LOP3.LUT R10, R9.reuse, 0x800fffff, RZ, 0xc0, !PT ;  /* 0x800fffff090a7812 */ /* 0x040fe200078ec0ff */
[----:B------:R-:W-:Y:S01]  /*05e0*/  IMAD.MOV.U32 R21, RZ, RZ, 0x1ca00000 ;  /* 0x1ca00000ff157424 */ /* 0x000fe200078e00ff */
[----:B------:R-:W-:Y:S02]  /*05f0*/  LOP3.LUT R19, R9, 0x7ff00000, RZ, 0xc0, !PT ;  /* 0x7ff0000009137812 */ /* 0x000fe400078ec0ff */
[----:B------:R-:W-:Y:S01]  /*0600*/  LOP3.LUT R11, R10, 0x3ff00000, RZ, 0xfc, !PT ;  /* 0x3ff000000a0b7812 */ /* 0x000fe200078efcff */
[----:B------:R-:W-:-:S06]  /*0610*/  IMAD.MOV.U32 R10, RZ, RZ, R8 ;  /* 0x000000ffff0a7224 */ /* 0x000fcc00078e0008 */
[----:B------:R-:W-:-:S06]  /*0620*/  @!P0 DMUL R10, R8, 8.98846567431157953865e+307 ;  /* 0x7fe00000080a8828 */ /* 0x000fcc0000000000 */
[----:B------:R-:W0:Y:S02]  /*0630*/  MUFU.RCP64H R17, R11 ;  /* 0x0000000b00117308 */ /* 0x000e240000001800 */
[----:B0-----:R-:W-:-:S08]  /*0640*/  DFMA R4, R16, -R10, 1 ;  /* 0x3ff000001004742b */ /* 0x001fd0000000080a */
[----:B------:R-:W-:-:S08]  /*0650*/  DFMA R4, R4, R4, R4 ;  /* 0x000000040404722b */ /* 0x000fd00000000004 */
[----:B------:R-:W-:Y:S01]  /*0660*/  DFMA R16, R16, R4, R16 ;  /* 0x000000041010722b */ /* 0x000fe20000000010 */
[----:B------:R-:W-:Y:S02]  /*0670*/  IMAD.MOV.U32 R5, RZ, RZ, R13 ;  /* 0x000000ffff057224 */ /* 0x000fe400078e000d */
[----:B------:R-:W-:-:S03]  /*0680*/  IMAD.MOV.U32 R4, RZ, RZ, R12 ;  /* 0x000000ffff047224 */ /* 0x000fc600078e000c */
[----:B------:R-:W-:Y:S02]  /*0690*/  LOP3.LUT R22, R5, 0x7ff00000, RZ, 0xc0, !PT ;  /* 0x7ff0000005167812 */ /* 0x000fe400078ec0ff */
[----:B------:R-:W-:Y:S01]  /*06a0*/  DFMA R14, R16, -R10, 1 ;  /* 0x3ff00000100e742b */ /* 0x000fe2000000080a */
[----:B------:R-:W-:Y:S02]  /*06b0*/  MOV R12, R4 ;  /* 0x00000004000c7202 */ /* 0x000fe40000000f00 */
[----:B------:R-:W-:Y:S01]  /*06c0*/  ISETP.GE.U32.AND P1, PT, R22, R19, PT ;  /* 0x000000131600720c */ /* 0x000fe20003f26070 */
[----:B------:R-:W-:-:S03]  /*06d0*/  IMAD.MOV.U32 R23, RZ, RZ, R22 ;  /* 0x000000ffff177224 */ /* 0x000fc600078e0016 */
[----:B------:R-:W-:Y:S01]  /*06e0*/  SEL R13, R21, 0x63400000, !P1 ;  /* 0x63400000150d7807 */ /* 0x000fe20004800000 */
[----:B------:R-:W-:Y:S01]  /*06f0*/  DFMA R14, R16, R14, R16 ;  /* 0x0000000e100e722b */ /* 0x000fe20000000010 */
[----:B------:R-:W-:Y:S02]  /*0700*/  FSETP.GEU.AND P1, PT, |R5|, 1.469367938527859385e-39, PT ;  /* 0x001000000500780b */ /* 0x000fe40003f2e200 */
[----:B------:R-:W-:-:S11]  /*0710*/  LOP3.LUT R13, R13, 0x800fffff, R5, 0xf8, !PT ;  /* 0x800fffff0d0d7812 */ /* 0x000fd600078ef805 */
[----:B------:R-:W-:Y:S05]  /*0720*/  @P1 BRA `(.L_x_21) ;  /* 0x0000000000201947 */ /* 0x000fea0003800000 */
[----:B------:R-:W-:Y:S01]  /*0730*/  LOP3.LUT R17, R9, 0x7ff00000, RZ, 0xc0, !PT ;  /* 0x7ff0000009117812 */ /* 0x000fe200078ec0ff */
[----:B------:R-:W-:-:S03]  /*0740*/  IMAD.MOV.U32 R16, RZ, RZ, RZ ;  /* 0x000000ffff107224 */ /* 0x000fc600078e00ff */
[----:B------:R-:W-:-:S04]  /*0750*/  ISETP.GE.U32.AND P1, PT, R22, R17, PT ;  /* 0x000000111600720c */ /* 0x000fc80003f26070 */
[----:B------:R-:W-:-:S04]  /*0760*/  SEL R17, R21, 0x63400000, !P1 ;  /* 0x6340000015117807 */ /* 0x000fc80004800000 */
[----:B------:R-:W-:-:S04]  /*0770*/  LOP3.LUT R17, R17, 0x80000000, R5, 0xf8, !PT ;  /* 0x8000000011117812 */ /* 0x000fc800078ef805 */
[----:B------:R-:W-:-:S06]  /*0780*/  LOP3.LUT R17, R17, 0x100000, RZ, 0xfc, !PT ;  /* 0x0010000011117812 */ /* 0x000fcc00078efcff */
[----:B------:R-:W-:-:S10]  /*0790*/  DFMA R12, R12, 2, -R16 ;  /* 0x400000000c0c782b */ /* 0x000fd40000000810 */
[----:B------:R-:W-:-:S07]  /*07a0*/  LOP3.LUT R23, R13, 0x7ff00000, RZ, 0xc0, !PT ;  /* 0x7ff000000d177812 */ /* 0x000fce00078ec0ff */
.L_x_21:
[----:B------:R-:W-:Y:S01]  /*07b0*/  IMAD.MOV.U32 R24, RZ, RZ, R19 ;  /* 0x000000ffff187224 */ /* 0x000fe200078e0013 */
[----:B------:R-:W-:Y:S01]  /*07c0*/  @!P0 LOP3.LUT R24, R11, 0x7ff00000, RZ, 0xc0, !PT ;  /* 0x7ff000000b188812 */ /* 0x000fe200078ec0ff */
[----:B------:R-:W-:Y:S01]  /*07d0*/  VIADD R25, R23, 0xffffffff ;  /* 0xffffffff17197836 */ /* 0x000fe20000000000 */
[----:B------:R-:W-:-:S03]  /*07e0*/  DMUL R16, R14, R12 ;  /* 0x0000000c0e107228 */ /* 0x000fc60000000000 */
[----:B------:R-:W-:Y:S01]  /*07f0*/  VIADD R26, R24, 0xffffffff ;  /* 0xffffffff181a7836 */ /* 0x000fe20000000000 */
[----:B------:R-:W-:-:S04]  /*0800*/  ISETP.GT.U32.AND P0, PT, R25, 0x7feffffe, PT ;  /* 0x7feffffe1900780c */ /* 0x000fc80003f04070 */
[----:B------:R-:W-:Y:S01]  /*0810*/  ISETP.GT.U32.OR P0, PT, R26, 0x7feffffe, P0 ;  /* 0x7feffffe1a00780c */ /* 0x000fe20000704470 */
[----:B------:R-:W-:-:S08]  /*0820*/  DFMA R18, R16, -R10, R12 ;  /* 0x8000000a1012722b */ /* 0x000fd0000000000c */
[----:B------:R-:W-:-:S04]  /*0830*/  DFMA R18, R14, R18, R16 ;  /* 0x000000120e12722b */ /* 0x000fc80000000010 */
[----:B------:R-:W-:Y:S07]  /*0840*/  @P0 BRA `(.L_x_22) ;  /* 0x00000000006c0947 */ /* 0x000fee0003800000 */
[----:B------:R-:W-:Y:S01]  /*0850*/  LOP3.LUT R5, R9, 0x7ff00000, RZ, 0xc0, !PT ;  /* 0x7ff0000009057812 */ /* 0x000fe200078ec0ff */
[----:B------:R-:W-:-:S03]  /*0860*/  IMAD.MOV.U32 R16, RZ, RZ, RZ ;  /* 0x000000ffff107224 */ /* 0x000fc600078e00ff */
[CC--:B------:R-:W-:Y:S02]  /*0870*/  VIADDMNMX R4, R22.reuse, -R5.reuse, 0xb9600000, !PT ;  /* 0xb960000016047446 */ /* 0x0c0fe40007800905 */
[----:B------:R-:W-:Y:S02]  /*0880*/  ISETP.GE.U32.AND P0, PT, R22, R5, PT ;  /* 0x000000051600720c */ /* 0x000fe40003f06070 */
[----:B------:R-:W-:Y:S02]  /*0890*/  VIMNMX R4, PT, PT, R4, 0x46a00000, PT ;  /* 0x46a0000004047848 */ /* 0x000fe40003fe0100 */
[----:B------:R-:W-:-:S05]  /*08a0*/  SEL R21, R21, 0x63400000, !P0 ;  /* 0x6340000015157807 */ /* 0x000fca0004000000 */
[----:B------:R-:W-:-:S04]  /*08b0*/  IMAD.IADD R4, R4, 0x1, -R21 ;  /* 0x0000000104047824 */ /* 0x000fc800078e0a15 */
        /* <DEDUP_REMOVED lines=20> */
.L_x_22:
        /* <DEDUP_REMOVED lines=16> */
.L_x_25:
[----:B------:R-:W-:Y:S01]  /*0b00*/  LOP3.LUT R15, R9, 0x80000, RZ, 0xfc, !PT ;  /* 0x00080000090f7812 */ /* 0x000fe200078efcff */
[----:B------:R-:W-:Y:S01]  /*0b10*/  IMAD.MOV.U32 R14, RZ, RZ, R8 ;  /* 0x000000ffff0e7224 */ /* 0x000fe200078e0008 */
[----:B------:R-:W-:Y:S06]  /*0b20*/  BRA `(.L_x_23) ;  /* 0x0000000000087947 */ /* 0x000fec0003800000 */
.L_x_24:
[----:B------:R-:W-:Y:S01]  /*0b30*/  LOP3.LUT R15, R5, 0x80000, RZ, 0xfc, !PT ;  /* 0x00080000050f7812 */ /* 0x000fe200078efcff */
[----:B------:R-:W-:-:S07]  /*0b40*/  IMAD.MOV.U32 R14, RZ, RZ, R4 ;  /* 0x000000ffff0e7224 */ /* 0x000fce00078e0004 */
.L_x_23:
[----:B------:R-:W-:Y:S02]  /*0b50*/  IMAD.MOV.U32 R21, RZ, RZ, 0x0 ;  /* 0x00000000ff157424 */ /* 0x000fe400078e00ff */
[----:B------:R-:W-:Y:S02]  /*0b60*/  IMAD.MOV.U32 R4, RZ, RZ, R14 ;  /* 0x000000ffff047224 */ /* 0x000fe400078e000e */
[----:B------:R-:W-:Y:S01]  /*0b70*/  IMAD.MOV.U32 R5, RZ, RZ, R15 ;  /* 0x000000ffff057224 */ /* 0x000fe200078e000f */
[----:B------:R-:W-:Y:S06]  /*0b80*/  RET.REL.NODEC R20 `(_Z15accelerate_flow7t_paramP7t_speedPKi) ;  /* 0xfffffff4141c7950 */ /* 0x000fec0003c3ffff */
.L_x_26:
        /* <DEDUP_REMOVED lines=15> */
.L_x_29:


//--------------------- .nv.shared.reserved.0     --------------------------
	.section	.nv.shared.reserved.0,"aw",@nobits
	.weak		__nv_reservedSMEM_offset_0_alias
	.size		__nv_reservedSMEM_offset_0_alias, 0, 64
	.other		__nv_reservedSMEM_offset_0_alias,@"STO_CUDA_RESERVED_SHARED STV_DEFAULT"
__nv_reservedSMEM_offset_0_alias:
	.zero		0
	.zero		64


//--------------------- .nv.constant0._Z26compute_av_velocity_kernel7t_paramP7t_speedPiPdS2_ --------------------------
	.section	.nv.constant0._Z26compute_av_velocity_kernel7t_paramP7t_speedPiPdS2_,"a",@progbits
	.sectionflags	@""
	.align	4
.nv.constant0._Z26compute_av_velocity_kernel7t_paramP7t_speedPiPdS2_:
	.zero		968


//--------------------- .nv.constant0._Z9collision7t_paramP7t_speedS1_PKi --------------------------
	.section	.nv.constant0._Z9collision7t_paramP7t_speedS1_PKi,"a",@progbits
	.sectionflags	@""
	.align	4
.nv.constant0._Z9collision7t_paramP7t_speedS1_PKi:
	.zero		960


//--------------------- .nv.constant0._Z15accelerate_flow7t_paramP7t_speedPKi --------------------------
	.section	.nv.constant0._Z15accelerate_flow7t_paramP7t_speedPKi,"a",@progbits
	.sectionflags	@""
	.align	4
.nv.constant0._Z15accelerate_flow7t_paramP7t_speedPKi:
	.zero		952


//--------------------- SYMBOLS --------------------------

	.type		.nv.reservedSmem.offset0,@object
	.size		.nv.reservedSmem.offset0,0x4
